	.target	sm_90a

	.elftype	@"ET_EXEC"


//--------------------- .note.nv.tkinfo           --------------------------
	.section	.note.nv.tkinfo,"",@"SHT_NOTE"
	.sectionflags	@"SHF_NOTE_NV_TKINFO"
	.tkinfo
        /*0018*/ 	.word	0x00000002
        /*0030*/ 	.string	""
        /*0030*/ 	.string	"ptxas"
        /*0030*/ 	.string	"Cuda compilation tools, release 13.0, V13.0.88"
        /*0030*/ 	.string	"Build cuda_13.0.r13.0/compiler.36424714_0"
        /*0030*/ 	.string	"-arch sm_90a -m 64 "



//--------------------- .note.nv.cuinfo           --------------------------
	.section	.note.nv.cuinfo,"",@"SHT_NOTE"
	.sectionflags	@"SHF_NOTE_NV_CUINFO"
        /*0018*/ 	.short	0x0002
        /*001a*/ 	.short	0x005a
        /*001c*/ 	.short	0x0082
	.zero		2


//--------------------- .nv.info                  --------------------------
	.section	.nv.info,"",@"SHT_CUDA_INFO"
	.align	4


	//----- nvinfo : EIATTR_REGCOUNT
	.align		4
        /*0000*/ 	.byte	0x04, 0x2f
        /*0002*/ 	.short	(.L_16 - .L_15)
	.align		4
.L_15:
        /*0004*/ 	.word	index@(_ZN7cutlass13device_kernelINS_4fmha6kernel13FmhaKernelTmaINS1_10collective15FmhaMainloopTmaINS_6half_tEfN4cute5tupleIJNS7_1CILi64EEESA_NS9_ILi128EEEEEENS4_12CausalFusionEJEEENS4_15FmhaFwdEpilogueIS6_fNS8_IJSA_SB_SA_EEEEEJEEEEEvNT_6ParamsE)
        /*0008*/ 	.word	0x0000008d


	//----- nvinfo : EIATTR_FRAME_SIZE
	.align		4
.L_16:
        /*000c*/ 	.byte	0x04, 0x11
        /*000e*/ 	.short	(.L_18 - .L_17)
	.align		4
.L_17:
        /*0010*/ 	.word	index@($__internal_0_$__cuda_sm20_rcp_rn_f32_slowpath)
        /*0014*/ 	.word	0x00000000


	//----- nvinfo : EIATTR_FRAME_SIZE
	.align		4
.L_18:
        /*0018*/ 	.byte	0x04, 0x11
        /*001a*/ 	.short	(.L_20 - .L_19)
	.align		4
.L_19:
        /*001c*/ 	.word	index@(_ZN7cutlass13device_kernelINS_4fmha6kernel13FmhaKernelTmaINS1_10collective15FmhaMainloopTmaINS_6half_tEfN4cute5tupleIJNS7_1CILi64EEESA_NS9_ILi128EEEEEENS4_12CausalFusionEJEEENS4_15FmhaFwdEpilogueIS6_fNS8_IJSA_SB_SA_EEEEEJEEEEEvNT_6ParamsE)
        /*0020*/ 	.word	0x00000000


	//----- nvinfo : EIATTR_MIN_STACK_SIZE
	.align		4
.L_20:
        /*0024*/ 	.byte	0x04, 0x12
        /*0026*/ 	.short	(.L_22 - .L_21)
	.align		4
.L_21:
        /*0028*/ 	.word	index@(_ZN7cutlass13device_kernelINS_4fmha6kernel13FmhaKernelTmaINS1_10collective15FmhaMainloopTmaINS_6half_tEfN4cute5tupleIJNS7_1CILi64EEESA_NS9_ILi128EEEEEENS4_12CausalFusionEJEEENS4_15FmhaFwdEpilogueIS6_fNS8_IJSA_SB_SA_EEEEEJEEEEEvNT_6ParamsE)
        /*002c*/ 	.word	0x00000000
.L_22:


//--------------------- .nv.compat                --------------------------
	.section	.nv.compat,"",@"SHT_CUDA_COMPAT_INFO"
	.align	4
        /*0000*/ 	.byte	0x02, 0x09, 0x01, 0x00, 0x02, 0x02, 0x04, 0x00, 0x02, 0x05, 0x05, 0x00, 0x03, 0x07, 0x01, 0x01
        /*0010*/ 	.byte	0x02, 0x03, 0x01, 0x00, 0x02, 0x06, 0x01, 0x00, 0x04, 0x0b, 0x08, 0x00, 0x00, 0x00, 0x00, 0x00
        /*0020*/ 	.byte	0x00, 0x00, 0x00, 0x00


//--------------------- .nv.info._ZN7cutlass13device_kernelINS_4fmha6kernel13FmhaKernelTmaINS1_10collective15FmhaMainloopTmaINS_6half_tEfN4cute5tupleIJNS7_1CILi64EEESA_NS9_ILi128EEEEEENS4_12CausalFusionEJEEENS4_15FmhaFwdEpilogueIS6_fNS8_IJSA_SB_SA_EEEEEJEEEEEvNT_6ParamsE --------------------------
	.section	.nv.info._ZN7cutlass13device_kernelINS_4fmha6kernel13FmhaKernelTmaINS1_10collective15FmhaMainloopTmaINS_6half_tEfN4cute5tupleIJNS7_1CILi64EEESA_NS9_ILi128EEEEEENS4_12CausalFusionEJEEENS4_15FmhaFwdEpilogueIS6_fNS8_IJSA_SB_SA_EEEEEJEEEEEvNT_6ParamsE,"",@"SHT_CUDA_INFO"
	.sectionflags	@""
	.align	4


	//----- nvinfo : EIATTR_CUDA_API_VERSION
	.align		4
        /*0000*/ 	.byte	0x04, 0x37
        /*0002*/ 	.short	(.L_24 - .L_23)
.L_23:
        /*0004*/ 	.word	0x00000082


	//----- nvinfo : EIATTR_KPARAM_INFO
	.align		4
.L_24:
        /*0008*/ 	.byte	0x04, 0x17
        /*000a*/ 	.short	(.L_26 - .L_25)
.L_25:
        /*000c*/ 	.word	0x00000000
        /*0010*/ 	.short	0x0000
        /*0012*/ 	.short	0x0070
        /*0014*/ 	.byte	0x00, 0xf0, 0x01, 0x20


	//----- nvinfo : EIATTR_SPARSE_MMA_MASK
	.align		4
.L_26:
        /*0018*/ 	.byte	0x03, 0x50
        /*001a*/ 	.short	0x0000


	//----- nvinfo : EIATTR_MAXREG_COUNT
	.align		4
        /*001c*/ 	.byte	0x03, 0x1b
        /*001e*/ 	.short	0x00ff


	//----- nvinfo : EIATTR_NUM_BARRIERS
	.align		4
        /*0020*/ 	.byte	0x02, 0x4c
        /*0022*/ 	.byte	0x02
	.zero		1


	//----- nvinfo : EIATTR_EXTERNS
	.align		4
        /*0024*/ 	.byte	0x04, 0x0f
        /*0026*/ 	.short	(.L_28 - .L_27)


	//   ....[0]....
	.align		4
.L_27:
        /*0028*/ 	.word	index@(__assertfail)


	//----- nvinfo : EIATTR_MERCURY_ISA_VERSION
	.align		4
.L_28:
        /*002c*/ 	.byte	0x03, 0x5f
        /*002e*/ 	.short	0x0101


	//----- nvinfo : EIATTR_COOP_GROUP_MASK_REGIDS
	.align		4
        /*0030*/ 	.byte	0x04, 0x29
        /*0032*/ 	.short	(.L_30 - .L_29)


	//   ....[0]....
.L_29:
        /*0034*/ 	.word	0xffffffff


	//   ....[1]....
        /*0038*/ 	.word	0xffffffff


	//   ....[2]....
        /*003c*/ 	.word	0xffffffff


	//   ....[3]....
        /*0040*/ 	.word	0xffffffff


	//   ....[4]....
        /*0044*/ 	.word	0xffffffff


	//   ....[5]....
        /*0048*/ 	.word	0xffffffff


	//   ....[6]....
        /*004c*/ 	.word	0xffffffff


	//   ....[7]....
        /*0050*/ 	.word	0xffffffff


	//   ....[8]....
        /*0054*/ 	.word	0xffffffff


	//   ....[9]....
        /*0058*/ 	.word	0xffffffff


	//   ....[10]....
        /*005c*/ 	.word	0xffffffff


	//   ....[11]....
        /*0060*/ 	.word	0xffffffff


	//   ....[12]....
        /*0064*/ 	.word	0xffffffff


	//   ....[13]....
        /*0068*/ 	.word	0xffffffff


	//   ....[14]....
        /*006c*/ 	.word	0xffffffff


	//   ....[15]....
        /*0070*/ 	.word	0xffffffff


	//   ....[16]....
        /*0074*/ 	.word	0xffffffff


	//   ....[17]....
        /*0078*/ 	.word	0xffffffff


	//   ....[18]....
        /*007c*/ 	.word	0xffffffff


	//   ....[19]....
        /*0080*/ 	.word	0xffffffff


	//   ....[20]....
        /*0084*/ 	.word	0xffffffff


	//----- nvinfo : EIATTR_COOP_GROUP_INSTR_OFFSETS
	.align		4
.L_30:
        /*0088*/ 	.byte	0x04, 0x28
        /*008a*/ 	.short	(.L_32 - .L_31)


	//   ....[0]....
.L_31:
        /*008c*/ 	.word	0x00000050


	//   ....[1]....
        /*0090*/ 	.word	0x00000140


	//   ....[2]....
        /*0094*/ 	.word	0x00000270


	//   ....[3]....
        /*0098*/ 	.word	0x00000410


	//   ....[4]....
        /*009c*/ 	.word	0x000005c0


	//   ....[5]....
        /*00a0*/ 	.word	0x00001fb0


	//   ....[6]....
        /*00a4*/ 	.word	0x000020c0


	//   ....[7]....
        /*00a8*/ 	.word	0x00002150


	//   ....[8]....
        /*00ac*/ 	.word	0x00002230


	//   ....[9]....
        /*00b0*/ 	.word	0x00003bf0


	//   ....[10]....
        /*00b4*/ 	.word	0x00003c00


	//   ....[11]....
        /*00b8*/ 	.word	0x00003c30


	//   ....[12]....
        /*00bc*/ 	.word	0x00003c40


	//   ....[13]....
        /*00c0*/ 	.word	0x00006360


	//   ....[14]....
        /*00c4*/ 	.word	0x00006370


	//   ....[15]....
        /*00c8*/ 	.word	0x000063a0


	//   ....[16]....
        /*00cc*/ 	.word	0x000063b0


	//   ....[17]....
        /*00d0*/ 	.word	0x00007d20


	//   ....[18]....
        /*00d4*/ 	.word	0x00007d50


	//   ....[19]....
        /*00d8*/ 	.word	0x00007d90


	//   ....[20]....
        /*00dc*/ 	.word	0x00007db0


	//----- nvinfo : EIATTR_SYSCALL_OFFSETS
	.align		4
.L_32:
        /*00e0*/ 	.byte	0x04, 0x46
        /*00e2*/ 	.short	(.L_34 - .L_33)


	//   ....[0]....
.L_33:
        /*00e4*/ 	.word	0x000088c0


	//   ....[1]....
        /*00e8*/ 	.word	0x000089e0


	//----- nvinfo : EIATTR_MBARRIER_INSTR_OFFSETS
	.align		4
.L_34:
        /*00ec*/ 	.byte	0x04, 0x39
        /*00ee*/ 	.short	(.L_36 - .L_35)


	//   ....[0]....
.L_35:
        /*00f0*/ 	.word	0x00000240
        /*00f4*/ 	.word	0x000000ff
        /*00f8*/ 	.word	0x00014040
        /*00fc*/ 	.short	0x0100
        /*00fe*/ 	.byte	0x08
	.zero		1


	//   ....[1]....
        /*0100*/ 	.word	0x00000250
        /*0104*/ 	.word	0x000000ff
        /*0108*/ 	.word	0x00014048
        /*010c*/ 	.short	0x0100
        /*010e*/ 	.byte	0x08
	.zero		1


	//   ....[2]....
        /*0110*/ 	.word	0x00000380
        /*0114*/ 	.word	0x000000ff
        /*0118*/ 	.word	0x00014000
        /*011c*/ 	.short	0x0100
        /*011e*/ 	.byte	0x08
	.zero		1


	//   ....[3]....
        /*0120*/ 	.word	0x00000390
        /*0124*/ 	.word	0x000000ff
        /*0128*/ 	.word	0x00014020
        /*012c*/ 	.short	0x0100
        /*012e*/ 	.byte	0x08
	.zero		1


	//   ....[4]....
        /*0130*/ 	.word	0x000003a0
        /*0134*/ 	.word	0x000000ff
        /*0138*/ 	.word	0x00014008
        /*013c*/ 	.short	0x0100
        /*013e*/ 	.byte	0x08
	.zero		1


	//   ....[5]....
        /*0140*/ 	.word	0x000003b0
        /*0144*/ 	.word	0x000000ff
        /*0148*/ 	.word	0x00014028
        /*014c*/ 	.short	0x0100
        /*014e*/ 	.byte	0x08
	.zero		1


	//   ....[6]....
        /*0150*/ 	.word	0x000003c0
        /*0154*/ 	.word	0x000000ff
        /*0158*/ 	.word	0x00014010
        /*015c*/ 	.short	0x0100
        /*015e*/ 	.byte	0x08
	.zero		1


	//   ....[7]....
        /*0160*/ 	.word	0x000003d0
        /*0164*/ 	.word	0x000000ff
        /*0168*/ 	.word	0x00014030
        /*016c*/ 	.short	0x0100
        /*016e*/ 	.byte	0x08
	.zero		1


	//   ....[8]....
        /*0170*/ 	.word	0x000003e0
        /*0174*/ 	.word	0x000000ff
        /*0178*/ 	.word	0x00014018
        /*017c*/ 	.short	0x0100
        /*017e*/ 	.byte	0x08
	.zero		1


	//   ....[9]....
        /*0180*/ 	.word	0x000003f0
        /*0184*/ 	.word	0x000000ff
        /*0188*/ 	.word	0x00014038
        /*018c*/ 	.short	0x0100
        /*018e*/ 	.byte	0x08
	.zero		1


	//   ....[10]....
        /*0190*/ 	.word	0x00000520
        /*0194*/ 	.word	0x000000ff
        /*0198*/ 	.word	0x00014050
        /*019c*/ 	.short	0x0100
        /*019e*/ 	.byte	0x08
	.zero		1


	//   ....[11]....
        /*01a0*/ 	.word	0x00000530
        /*01a4*/ 	.word	0x000000ff
        /*01a8*/ 	.word	0x00014070
        /*01ac*/ 	.short	0x0100
        /*01ae*/ 	.byte	0x08
	.zero		1


	//   ....[12]....
        /*01b0*/ 	.word	0x00000540
        /*01b4*/ 	.word	0x000000ff
        /*01b8*/ 	.word	0x00014058
        /*01bc*/ 	.short	0x0100
        /*01be*/ 	.byte	0x08
	.zero		1


	//   ....[13]....
        /*01c0*/ 	.word	0x00000550
        /*01c4*/ 	.word	0x000000ff
        /*01c8*/ 	.word	0x00014078
        /*01cc*/ 	.short	0x0100
        /*01ce*/ 	.byte	0x08
	.zero		1


	//   ....[14]....
        /*01d0*/ 	.word	0x00000560
        /*01d4*/ 	.word	0x000000ff
        /*01d8*/ 	.word	0x00014060
        /*01dc*/ 	.short	0x0100
        /*01de*/ 	.byte	0x08
	.zero		1


	//   ....[15]....
        /*01e0*/ 	.word	0x00000570
        /*01e4*/ 	.word	0x000000ff
        /*01e8*/ 	.word	0x00014080
        /*01ec*/ 	.short	0x0100
        /*01ee*/ 	.byte	0x08
	.zero		1


	//   ....[16]....
        /*01f0*/ 	.word	0x00000580
        /*01f4*/ 	.word	0x000000ff
        /*01f8*/ 	.word	0x00014068
        /*01fc*/ 	.short	0x0100
        /*01fe*/ 	.byte	0x08
	.zero		1


	//   ....[17]....
        /*0200*/ 	.word	0x00000590
        /*0204*/ 	.word	0x000000ff
        /*0208*/ 	.word	0x00014088
        /*020c*/ 	.short	0x0100
        /*020e*/ 	.byte	0x08
	.zero		1


	//   ....[18]....
        /*0210*/ 	.word	0x000007a0
        /*0214*/ 	.word	0x00000004
        /*0218*/ 	.word	0x00014048
        /*021c*/ 	.short	0x010a
        /*021e*/ 	.byte	0x3f
	.zero		1


	//   ....[19]....
        /*0220*/ 	.word	0x00000a80
        /*0224*/ 	.word	0x00000003
        /*0228*/ 	.word	0x00014020
        /*022c*/ 	.short	0x010a
        /*022e*/ 	.byte	0x3f
	.zero		1


	//   ....[20]....
        /*0230*/ 	.word	0x00000cc0
        /*0234*/ 	.word	0x00000003
        /*0238*/ 	.word	0x00014020
        /*023c*/ 	.short	0x010a
        /*023e*/ 	.byte	0x3f
	.zero		1


	//   ....[21]....
        /*0240*/ 	.word	0x00000f60
        /*0244*/ 	.word	0x00000003
        /*0248*/ 	.word	0x00014020
        /*024c*/ 	.short	0x010a
        /*024e*/ 	.byte	0x3f
	.zero		1


	//   ....[22]....
        /*0250*/ 	.word	0x00001200
        /*0254*/ 	.word	0x0000000c
        /*0258*/ 	.word	0x00014020
        /*025c*/ 	.short	0x010a
        /*025e*/ 	.byte	0x3f
	.zero		1


	//   ....[23]....
        /*0260*/ 	.word	0x000014f0
        /*0264*/ 	.word	0x00000002
        /*0268*/ 	.word	0x00014040
        /*026c*/ 	.short	0x010a
        /*026e*/ 	.byte	0x3f
	.zero		1


	//   ....[24]....
        /*0270*/ 	.word	0x000015d0
        /*0274*/ 	.word	0x00000002
        /*0278*/ 	.word	0x00014000
        /*027c*/ 	.short	0x010a
        /*027e*/ 	.byte	0x3f
	.zero		1


	//   ....[25]....
        /*0280*/ 	.word	0x00003100
        /*0284*/ 	.word	0x00000002
        /*0288*/ 	.word	0x00014008
        /*028c*/ 	.short	0x010a
        /*028e*/ 	.byte	0x3f
	.zero		1


	//   ....[26]....
        /*0290*/ 	.word	0x000032e0
        /*0294*/ 	.word	0x00000016
        /*0298*/ 	.word	0x00000000
        /*029c*/ 	.short	0x0101
        /*029e*/ 	.byte	0x3f
	.zero		1


	//   ....[27]....
        /*02a0*/ 	.word	0x000033a0
        /*02a4*/ 	.word	0x00000017
        /*02a8*/ 	.word	0x00014000
        /*02ac*/ 	.short	0x010a
        /*02ae*/ 	.byte	0x3f
	.zero		1


	//   ....[28]....
        /*02b0*/ 	.word	0x00003720
        /*02b4*/ 	.word	0x00000012
        /*02b8*/ 	.word	0x00014020
        /*02bc*/ 	.short	0x010a
        /*02be*/ 	.byte	0x3f
	.zero		1


	//   ....[29]....
        /*02c0*/ 	.word	0x00003d40
        /*02c4*/ 	.word	0x0000007b
        /*02c8*/ 	.word	0x00000000
        /*02cc*/ 	.short	0x0101
        /*02ce*/ 	.byte	0x3f
	.zero		1


	//   ....[30]....
        /*02d0*/ 	.word	0x000041d0
        /*02d4*/ 	.word	0x00000080
        /*02d8*/ 	.word	0x00014000
        /*02dc*/ 	.short	0x010a
        /*02de*/ 	.byte	0x3f
	.zero		1


	//   ....[31]....
        /*02e0*/ 	.word	0x00005150
        /*02e4*/ 	.word	0x00000005
        /*02e8*/ 	.word	0x00000000
        /*02ec*/ 	.short	0x0101
        /*02ee*/ 	.byte	0x3f
	.zero		1


	//   ....[32]....
        /*02f0*/ 	.word	0x000051f0
        /*02f4*/ 	.word	0x00000016
        /*02f8*/ 	.word	0x00014020
        /*02fc*/ 	.short	0x010a
        /*02fe*/ 	.byte	0x3f
	.zero		1


	//   ....[33]....
        /*0300*/ 	.word	0x00005530
        /*0304*/ 	.word	0x00000017
        /*0308*/ 	.word	0x00014000
        /*030c*/ 	.short	0x010a
        /*030e*/ 	.byte	0x3f
	.zero		1


	//   ....[34]....
        /*0310*/ 	.word	0x000059a0
        /*0314*/ 	.word	0x00000012
        /*0318*/ 	.word	0x00014020
        /*031c*/ 	.short	0x010a
        /*031e*/ 	.byte	0x3f
	.zero		1


	//   ....[35]....
        /*0320*/ 	.word	0x000064f0
        /*0324*/ 	.word	0x0000005a
        /*0328*/ 	.word	0x00000000
        /*032c*/ 	.short	0x0101
        /*032e*/ 	.byte	0x3f
	.zero		1


	//   ....[36]....
        /*0330*/ 	.word	0x00006990
        /*0334*/ 	.word	0x00000067
        /*0338*/ 	.word	0x00014000
        /*033c*/ 	.short	0x010a
        /*033e*/ 	.byte	0x3f
	.zero		1


	//   ....[37]....
        /*0340*/ 	.word	0x00007910
        /*0344*/ 	.word	0x00000008
        /*0348*/ 	.word	0x00000000
        /*034c*/ 	.short	0x0101
        /*034e*/ 	.byte	0x3f
	.zero		1


	//   ....[38]....
        /*0350*/ 	.word	0x00007990
        /*0354*/ 	.word	0x00000008
        /*0358*/ 	.word	0x00014020
        /*035c*/ 	.short	0x010a
        /*035e*/ 	.byte	0x3f
	.zero		1


	//----- nvinfo : EIATTR_NUM_MBARRIERS
	.align		4
.L_36:
        /*0360*/ 	.byte	0x03, 0x38
        /*0362*/ 	.short	0x0012


	//----- nvinfo : EIATTR_EXIT_INSTR_OFFSETS
	.align		4
        /*0364*/ 	.byte	0x04, 0x1c
        /*0366*/ 	.short	(.L_38 - .L_37)


	//   ....[0]....
.L_37:
        /*0368*/ 	.word	0x000097b0


	//----- nvinfo : EIATTR_MAX_THREADS
	.align		4
.L_38:
        /*036c*/ 	.byte	0x04, 0x05
        /*036e*/ 	.short	(.L_40 - .L_39)
.L_39:
        /*0370*/ 	.word	0x00000080
        /*0374*/ 	.word	0x00000001
        /*0378*/ 	.word	0x00000001


	//----- nvinfo : EIATTR_CRS_STACK_SIZE
	.align		4
.L_40:
        /*037c*/ 	.byte	0x04, 0x1e
        /*037e*/ 	.short	(.L_42 - .L_41)
.L_41:
        /*0380*/ 	.word	0x00000000


	//----- nvinfo : EIATTR_CBANK_PARAM_SIZE
	.align		4
.L_42:
        /*0384*/ 	.byte	0x03, 0x19
        /*0386*/ 	.short	0x0870


	//----- nvinfo : EIATTR_PARAM_CBANK
	.align		4
        /*0388*/ 	.byte	0x04, 0x0a
        /*038a*/ 	.short	(.L_44 - .L_43)
	.align		4
.L_43:
        /*038c*/ 	.word	index@(.nv.constant0._ZN7cutlass13device_kernelINS_4fmha6kernel13FmhaKernelTmaINS1_10collective15FmhaMainloopTmaINS_6half_tEfN4cute5tupleIJNS7_1CILi64EEESA_NS9_ILi128EEEEEENS4_12CausalFusionEJEEENS4_15FmhaFwdEpilogueIS6_fNS8_IJSA_SB_SA_EEEEEJEEEEEvNT_6ParamsE)
        /*0390*/ 	.short	0x0210
        /*0392*/ 	.short	0x0870


	//----- nvinfo : EIATTR_SW_WAR
	.align		4
.L_44:
        /*0394*/ 	.byte	0x04, 0x36
        /*0396*/ 	.short	(.L_46 - .L_45)
.L_45:
        /*0398*/ 	.word	0x00000008
.L_46:


//--------------------- .nv.callgraph             --------------------------
	.section	.nv.callgraph,"",@"SHT_CUDA_CALLGRAPH"
	.align	4
	.sectionentsize	8
	.align		4
        /*0000*/ 	.word	0x00000000
	.align		4
        /*0004*/ 	.word	0xffffffff
	.align		4
        /*0008*/ 	.word	index@(_ZN7cutlass13device_kernelINS_4fmha6kernel13FmhaKernelTmaINS1_10collective15FmhaMainloopTmaINS_6half_tEfN4cute5tupleIJNS7_1CILi64EEESA_NS9_ILi128EEEEEENS4_12CausalFusionEJEEENS4_15FmhaFwdEpilogueIS6_fNS8_IJSA_SB_SA_EEEEEJEEEEEvNT_6ParamsE)
	.align		4
        /*000c*/ 	.word	index@(__assertfail)
	.align		4
        /*0010*/ 	.word	0x00000000
	.align		4
        /*0014*/ 	.word	0xfffffffe
	.align		4
        /*0018*/ 	.word	0x00000000
	.align		4
        /*001c*/ 	.word	0xfffffffd
	.align		4
        /*0020*/ 	.word	0x00000000
	.align		4
        /*0024*/ 	.word	0xfffffffc


//--------------------- .nv.constant4             --------------------------
	.section	.nv.constant4,"a",@progbits
	.align	8
	.align		8
.nv.constant4:
        /*0000*/ 	.dword	__assertfail
	.align		8
        /*0008*/ 	.dword	__unnamed_1
	.align		8
        /*0010*/ 	.dword	__unnamed_2
	.align		8
        /*0018*/ 	.dword	_ZN39_INTERNAL_630114e7_4_k_cu_db960a31_29084cuda3std3__45__cpo5beginE
	.align		8
        /*0020*/ 	.dword	_ZN39_INTERNAL_630114e7_4_k_cu_db960a31_29084cuda3std3__45__cpo3endE
	.align		8
        /*0028*/ 	.dword	_ZN39_INTERNAL_630114e7_4_k_cu_db960a31_29084cuda3std3__45__cpo6cbeginE
	.align		8
        /*0030*/ 	.dword	_ZN39_INTERNAL_630114e7_4_k_cu_db960a31_29084cuda3std3__45__cpo4cendE
	.align		8
        /*0038*/ 	.dword	_ZN39_INTERNAL_630114e7_4_k_cu_db960a31_29084cuda3std3__441_GLOBAL__N__630114e7_4_k_cu_db960a31_29086ignoreE
	.align		8
        /*0040*/ 	.dword	_ZN39_INTERNAL_630114e7_4_k_cu_db960a31_29084cuda3std3__419piecewise_constructE
	.align		8
        /*0048*/ 	.dword	_ZN39_INTERNAL_630114e7_4_k_cu_db960a31_29084cuda3std3__48in_placeE
	.align		8
        /*0050*/ 	.dword	_ZN39_INTERNAL_630114e7_4_k_cu_db960a31_29084cuda3std6ranges3__45__cpo4swapE
	.align		8
        /*0058*/ 	.dword	_ZN39_INTERNAL_630114e7_4_k_cu_db960a31_29084cuda3std6ranges3__45__cpo9iter_moveE
	.align		8
        /*0060*/ 	.dword	_ZN39_INTERNAL_630114e7_4_k_cu_db960a31_29084cute7productE
	.align		8
        /*0068*/ 	.dword	_ZN39_INTERNAL_630114e7_4_k_cu_db960a31_29084cute1_E
	.align		8
        /*0070*/ 	.dword	$str$23
	.align		8
        /*0078*/ 	.dword	$str$24


//--------------------- .text._ZN7cutlass13device_kernelINS_4fmha6kernel13FmhaKernelTmaINS1_10collective15FmhaMainloopTmaINS_6half_tEfN4cute5tupleIJNS7_1CILi64EEESA_NS9_ILi128EEEEEENS4_12CausalFusionEJEEENS4_15FmhaFwdEpilogueIS6_fNS8_IJSA_SB_SA_EEEEEJEEEEEvNT_6ParamsE --------------------------
	.section	.text._ZN7cutlass13device_kernelINS_4fmha6kernel13FmhaKernelTmaINS1_10collective15FmhaMainloopTmaINS_6half_tEfN4cute5tupleIJNS7_1CILi64EEESA_NS9_ILi128EEEEEENS4_12CausalFusionEJEEENS4_15FmhaFwdEpilogueIS6_fNS8_IJSA_SB_SA_EEEEEJEEEEEvNT_6ParamsE,"ax",@progbits
	.align	128
.text._ZN7cutlass13device_kernelINS_4fmha6kernel13FmhaKernelTmaINS1_10collective15FmhaMainloopTmaINS_6half_tEfN4cute5tupleIJNS7_1CILi64EEESA_NS9_ILi128EEEEEENS4_12CausalFusionEJEEENS4_15FmhaFwdEpilogueIS6_fNS8_IJSA_SB_SA_EEEEEJEEEEEvNT_6ParamsE:
        .type           _ZN7cutlass13device_kernelINS_4fmha6kernel13FmhaKernelTmaINS1_10collective15FmhaMainloopTmaINS_6half_tEfN4cute5tupleIJNS7_1CILi64EEESA_NS9_ILi128EEEEEENS4_12CausalFusionEJEEENS4_15FmhaFwdEpilogueIS6_fNS8_IJSA_SB_SA_EEEEEJEEEEEvNT_6ParamsE,@function
        .size           _ZN7cutlass13device_kernelINS_4fmha6kernel13FmhaKernelTmaINS1_10collective15FmhaMainloopTmaINS_6half_tEfN4cute5tupleIJNS7_1CILi64EEESA_NS9_ILi128EEEEEENS4_12CausalFusionEJEEENS4_15FmhaFwdEpilogueIS6_fNS8_IJSA_SB_SA_EEEEEJEEEEEvNT_6ParamsE,(.L_x_82 - _ZN7cutlass13device_kernelINS_4fmha6kernel13FmhaKernelTmaINS1_10collective15FmhaMainloopTmaINS_6half_tEfN4cute5tupleIJNS7_1CILi64EEESA_NS9_ILi128EEEEEENS4_12CausalFusionEJEEENS4_15FmhaFwdEpilogueIS6_fNS8_IJSA_SB_SA_EEEEEJEEEEEvNT_6ParamsE)
        .other          _ZN7cutlass13device_kernelINS_4fmha6kernel13FmhaKernelTmaINS1_10collective15FmhaMainloopTmaINS_6half_tEfN4cute5tupleIJNS7_1CILi64EEESA_NS9_ILi128EEEEEENS4_12CausalFusionEJEEENS4_15FmhaFwdEpilogueIS6_fNS8_IJSA_SB_SA_EEEEEJEEEEEvNT_6ParamsE,@"STO_CUDA_ENTRY STV_DEFAULT"
_ZN7cutlass13device_kernelINS_4fmha6kernel13FmhaKernelTmaINS1_10collective15FmhaMainloopTmaINS_6half_tEfN4cute5tupleIJNS7_1CILi64EEESA_NS9_ILi128EEEEEENS4_12CausalFusionEJEEENS4_15FmhaFwdEpilogueIS6_fNS8_IJSA_SB_SA_EEEEEJEEEEEvNT_6ParamsE:
[----:B------:R-:W1:Y:S01]  /*0000*/  LDC R1, c[0x0][0x28] ;  /* 0x00000a00ff017b82 */ /* 0x000e620000000800 */
[----:B------:R-:W2:Y:S01]  /*0010*/  S2R R16, SR_TID.X ;  /* 0x0000000000107919 */ /* 0x000ea20000002100 */
[----:B------:R-:W-:Y:S01]  /*0020*/  ELECT P0, URZ, PT ;  /* 0x00000000003f782f */ /* 0x000fe20003800000 */
[----:B------:R-:W-:Y:S01]  /*0030*/  BSSY B0, `(.L_x_0) ;  /* 0x0000010000007945 */ /* 0x000fe20003800000 */
[----:B--2---:R-:W-:-:S05]  /*0040*/  SHF.R.U32.HI R11, RZ, 0x5, R16 ;  /* 0x00000005ff0b7819 */ /* 0x004fca0000011610 */
[----:B------:R-:W2:Y:S02]  /*0050*/  SHFL.IDX PT, R0, R11, RZ, 0x1f ;  /* 0x00001fff0b007589 */ /* 0x000ea400000e0000 */
[----:B--2---:R-:W-:-:S13]  /*0060*/  ISETP.NE.OR P0, PT, R0, RZ, !P0 ;  /* 0x000000ff0000720c */ /* 0x004fda0004705670 */
[----:B-1----:R-:W-:Y:S05]  /*0070*/  @P0 BRA `(.L_x_1) ;  /* 0x00000000002c0947 */ /* 0x002fea0003800000 */
[----:B------:R-:W-:Y:S02]  /*0080*/  ULDC.64 UR4, c[0x0][0x198] ;  /* 0x0000660000047ab9 */ /* 0x000fe40000000a00 */
[----:B------:R-:W-:Y:S02]  /*0090*/  UIADD3 UR6, UP0, UR4, 0xf0, URZ ;  /* 0x000000f004067890 */ /* 0x000fe4000ff1e03f */
[----:B------:R-:W-:Y:S02]  /*00a0*/  UIADD3 UR8, UP1, UR4, 0x1f0, URZ ;  /* 0x000001f004087890 */ /* 0x000fe4000ff3e03f */
[----:B------:R-:W-:Y:S02]  /*00b0*/  UIADD3 UR4, UP2, UR4, 0x2f0, URZ ;  /* 0x000002f004047890 */ /* 0x000fe4000ff5e03f */
[----:B------:R-:W-:Y:S02]  /*00c0*/  UIADD3.X UR7, URZ, UR5, URZ, UP0, !UPT ;  /* 0x000000053f077290 */ /* 0x000fe400087fe43f */
[----:B------:R-:W-:-:S02]  /*00d0*/  UIADD3.X UR9, URZ, UR5, URZ, UP1, !UPT ;  /* 0x000000053f097290 */ /* 0x000fc40008ffe43f */
[----:B------:R-:W-:-:S05]  /*00e0*/  UIADD3.X UR5, URZ, UR5, URZ, UP2, !UPT ;  /* 0x000000053f057290 */ /* 0x000fca00097fe43f */
[----:B------:R1:W-:Y:S02]  /*00f0*/  UTMACCTL.PF [UR6] ;  /* 0x00000000060079b9 */ /* 0x0003e40008040000 */
[----:B------:R1:W-:Y:S02]  /*0100*/  UTMACCTL.PF [UR8] ;  /* 0x00000000080079b9 */ /* 0x0003e40008040000 */
[----:B------:R1:W-:Y:S02]  /*0110*/  UTMACCTL.PF [UR4] ;  /* 0x00000000040079b9 */ /* 0x0003e40008040000 */
[----:B-1----:R-:W-:Y:S01]  /*0120*/  NOP ;  /* 0x0000000000007918 */ /* 0x002fe20000000000 */
.L_x_1:
[----:B------:R-:W-:Y:S05]  /*0130*/  BSYNC B0 ;  /* 0x0000000000007941 */ /* 0x000fea0003800000 */
.L_x_0:
[----:B------:R-:W1:Y:S02]  /*0140*/  SHFL.IDX PT, R0, R11, RZ, 0x1f ;  /* 0x00001fff0b007589 */ /* 0x000e6400000e0000 */
[----:B-1----:R-:W-:-:S13]  /*0150*/  ISETP.NE.AND P0, PT, R0, RZ, PT ;  /* 0x000000ff0000720c */ /* 0x002fda0003f05270 */
[----:B------:R-:W-:Y:S05]  /*0160*/  @P0 BRA `(.L_x_2) ;  /* 0x0000000000400947 */ /* 0x000fea0003800000 */
[----:B------:R-:W1:Y:S01]  /*0170*/  S2UR UR8, SR_CgaCtaId ;  /* 0x00000000000879c3 */ /* 0x000e620000008800 */
[----:B------:R-:W-:Y:S01]  /*0180*/  UMOV UR4, 0x400 ;  /* 0x0000040000047882 */ /* 0x000fe20000000000 */
[----:B------:R-:W-:Y:S01]  /*0190*/  UMOV UR5, 0x1 ;  /* 0x0000000100057882 */ /* 0x000fe20000000000 */
[----:B------:R-:W-:Y:S01]  /*01a0*/  UMOV UR6, 0x80 ;  /* 0x0000008000067882 */ /* 0x000fe20000000000 */
[----:B------:R-:W-:Y:S01]  /*01b0*/  ELECT P0, URZ, PT ;  /* 0x00000000003f782f */ /* 0x000fe20003800000 */
[----:B------:R-:W-:-:S04]  /*01c0*/  UIADD3 UR6, -UR6, 0x100000, URZ ;  /* 0x0010000006067890 */ /* 0x000fc8000fffe13f */
[----:B------:R-:W-:Y:S02]  /*01d0*/  USHF.L.U32 UR7, UR6, 0xb, URZ ;  /* 0x0000000b06077899 */ /* 0x000fe4000800063f */
[----:B------:R-:W-:Y:S02]  /*01e0*/  USHF.L.U32 UR6, UR6, 0x1, URZ ;  /* 0x0000000106067899 */ /* 0x000fe4000800063f */
[----:B-1----:R-:W-:Y:S02]  /*01f0*/  ULEA UR8, UR8, UR4, 0x18 ;  /* 0x0000000408087291 */ /* 0x002fe4000f8ec03f */
[----:B------:R-:W-:-:S04]  /*0200*/  UIADD3 UR4, -UR5, 0x100000, URZ ;  /* 0x0010000005047890 */ /* 0x000fc8000fffe13f */
[----:B------:R-:W-:Y:S02]  /*0210*/  USHF.L.U32 UR5, UR4, 0xb, URZ ;  /* 0x0000000b04057899 */ /* 0x000fe4000800063f */
[----:B------:R-:W-:Y:S01]  /*0220*/  USHF.L.U32 UR4, UR4, 0x1, URZ ;  /* 0x0000000104047899 */ /* 0x000fe2000800063f */
[----:B------:R-:W1:Y:S11]  /*0230*/  FENCE.VIEW.ASYNC.S ;  /* 0x00000000000073c6 */ /* 0x000e760000000000 */
[----:B-1----:R1:W2:Y:S01]  /*0240*/  SYNCS.EXCH.64 URZ, [UR8+0x14040], UR4 ;  /* 0x01404004083f75b2 */ /* 0x0022a20008000100 */
[----:B------:R1:W3:Y:S01]  /*0250*/  SYNCS.EXCH.64 URZ, [UR8+0x14048], UR6 ;  /* 0x01404806083f75b2 */ /* 0x0002e20008000100 */
[----:B------:R-:W-:Y:S01]  /*0260*/  NOP ;  /* 0x0000000000007918 */ /* 0x000fe20000000000 */
.L_x_2:
[----:B------:R-:W4:Y:S01]  /*0270*/  SHFL.IDX PT, R0, R11, RZ, 0x1f ;  /* 0x00001fff0b007589 */ /* 0x000f2200000e0000 */
[----:B------:R-:W-:Y:S01]  /*0280*/  NOP ;  /* 0x0000000000007918 */ /* 0x000fe20000000000 */
[----:B----4-:R-:W-:-:S13]  /*0290*/  ISETP.NE.AND P0, PT, R0, RZ, PT ;  /* 0x000000ff0000720c */ /* 0x010fda0003f05270 */
[----:B------:R-:W-:Y:S05]  /*02a0*/  @P0 BRA `(.L_x_3) ;  /* 0x0000000000580947 */ /* 0x000fea0003800000 */
[----:B-1----:R-:W1:Y:S01]  /*02b0*/  S2UR UR5, SR_CgaCtaId ;  /* 0x00000000000579c3 */ /* 0x002e620000008800 */
[----:B------:R-:W-:Y:S01]  /*02c0*/  UMOV UR4, 0x400 ;  /* 0x0000040000047882 */ /* 0x000fe20000000000 */
[----:B------:R-:W-:Y:S01]  /*02d0*/  UMOV UR6, 0x1 ;  /* 0x0000000100067882 */ /* 0x000fe20000000000 */
[----:B------:R-:W-:Y:S01]  /*02e0*/  UMOV UR7, 0x80 ;  /* 0x0000008000077882 */ /* 0x000fe20000000000 */
[----:B------:R-:W-:Y:S01]  /*02f0*/  ELECT P0, URZ, PT ;  /* 0x00000000003f782f */ /* 0x000fe20003800000 */
[----:B-1----:R-:W-:Y:S02]  /*0300*/  ULEA UR8, UR5, UR4, 0x18 ;  /* 0x0000000405087291 */ /* 0x002fe4000f8ec03f */
[----:B------:R-:W-:-:S04]  /*0310*/  UIADD3 UR4, -UR6, 0x100000, URZ ;  /* 0x0010000006047890 */ /* 0x000fc8000fffe13f */
[----:B------:R-:W-:Y:S02]  /*0320*/  USHF.L.U32 UR5, UR4, 0xb, URZ ;  /* 0x0000000b04057899 */ /* 0x000fe4000800063f */
[----:B------:R-:W-:Y:S02]  /*0330*/  USHF.L.U32 UR4, UR4, 0x1, URZ ;  /* 0x0000000104047899 */ /* 0x000fe4000800063f */
[----:B------:R-:W-:-:S04]  /*0340*/  UIADD3 UR6, -UR7, 0x100000, URZ ;  /* 0x0010000007067890 */ /* 0x000fc8000fffe13f */
[----:B------:R-:W-:Y:S02]  /*0350*/  USHF.L.U32 UR7, UR6, 0xb, URZ ;  /* 0x0000000b06077899 */ /* 0x000fe4000800063f */
[----:B------:R-:W-:Y:S01]  /*0360*/  USHF.L.U32 UR6, UR6, 0x1, URZ ;  /* 0x0000000106067899 */ /* 0x000fe2000800063f */
[----:B------:R-:W1:Y:S03]  /*0370*/  FENCE.VIEW.ASYNC.S ;  /* 0x00000000000073c6 */ /* 0x000e660000000000 */
[----:B-1----:R4:W1:Y:S08]  /*0380*/  SYNCS.EXCH.64 URZ, [UR8+0x14000], UR4 ;  /* 0x01400004083f75b2 */ /* 0x0028700008000100 */
[----:B------:R4:W1:Y:S01]  /*0390*/  SYNCS.EXCH.64 URZ, [UR8+0x14020], UR6 ;  /* 0x01402006083f75b2 */ /* 0x0008620008000100 */
[----:B------:R4:W1:Y:S01]  /*03a0*/  SYNCS.EXCH.64 URZ, [UR8+0x14008], UR4 ;  /* 0x01400804083f75b2 */ /* 0x0008620008000100 */
[----:B------:R4:W1:Y:S01]  /*03b0*/  SYNCS.EXCH.64 URZ, [UR8+0x14028], UR6 ;  /* 0x01402806083f75b2 */ /* 0x0008620008000100 */
[----:B------:R4:W1:Y:S01]  /*03c0*/  SYNCS.EXCH.64 URZ, [UR8+0x14010], UR4 ;  /* 0x01401004083f75b2 */ /* 0x0008620008000100 */
[----:B------:R4:W1:Y:S01]  /*03d0*/  SYNCS.EXCH.64 URZ, [UR8+0x14030], UR6 ;  /* 0x01403006083f75b2 */ /* 0x0008620008000100 */
[----:B------:R4:W1:Y:S01]  /*03e0*/  SYNCS.EXCH.64 URZ, [UR8+0x14018], UR4 ;  /* 0x01401804083f75b2 */ /* 0x0008620008000100 */
[----:B------:R4:W1:Y:S02]  /*03f0*/  SYNCS.EXCH.64 URZ, [UR8+0x14038], UR6 ;  /* 0x01403806083f75b2 */ /* 0x0008640008000100 */
[----:B----4-:R-:W-:Y:S01]  /*0400*/  NOP ;  /* 0x0000000000007918 */ /* 0x010fe20000000000 */
.L_x_3:
        /* <DEDUP_REMOVED lines=26> */
.L_x_4:
[----:B------:R-:W4:Y:S01]  /*05b0*/  S2UR UR43, SR_CTAID.X ;  /* 0x00000000002b79c3 */ /* 0x000f220000002500 */
[----:B------:R-:W5:Y:S01]  /*05c0*/  SHFL.IDX PT, R11, R11, RZ, 0x1f ;  /* 0x00001fff0b0b7589 */ /* 0x000f6200000e0000 */
[----:B-1----:R-:W-:Y:S01]  /*05d0*/  ULDC UR4, c[0x0][0x28c] ;  /* 0x0000a30000047ab9 */ /* 0x002fe20000000800 */
[----:B------:R-:W-:Y:S02]  /*05e0*/  ELECT P0, URZ, PT ;  /* 0x00000000003f782f */ /* 0x000fe40003800000 */
[----:B------:R-:W-:Y:S01]  /*05f0*/  SHF.R.S32.HI R3, RZ, 0x1f, R16 ;  /* 0x0000001fff037819 */ /* 0x000fe20000011410 */
[----:B------:R-:W-:Y:S01]  /*0600*/  UIADD3 UR4, UR4, 0x3f, URZ ;  /* 0x0000003f04047890 */ /* 0x000fe2000fffe03f */
[----:B------:R-:W-:Y:S01]  /*0610*/  NOP ;  /* 0x0000000000007918 */ /* 0x000fe20000000000 */
[----:B------:R-:W-:Y:S01]  /*0620*/  BSSY B0, `(.L_x_5) ;  /* 0x0000033000007945 */ /* 0x000fe20003800000 */
[----:B------:R-:W-:Y:S01]  /*0630*/  LEA.HI R3, R3, R16, RZ, 0x7 ;  /* 0x0000001003037211 */ /* 0x000fe200078f38ff */
[----:B------:R-:W-:Y:S01]  /*0640*/  USHF.R.S32.HI UR5, URZ, 0x1f, UR4 ;  /* 0x0000001f3f057899 */ /* 0x000fe20008011404 */
[----:B------:R-:W1:Y:S01]  /*0650*/  S2UR UR36, SR_CTAID.Y ;  /* 0x00000000002479c3 */ /* 0x000e620000002600 */
[----:B------:R-:W-:-:S02]  /*0660*/  MOV R10, RZ ;  /* 0x000000ff000a7202 */ /* 0x000fc40000000f00 */
[----:B------:R-:W-:Y:S01]  /*0670*/  ULEA.HI UR5, UR5, UR4, URZ, 0x6 ;  /* 0x0000000405057291 */ /* 0x000fe2000f8f303f */
[----:B------:R-:W-:-:S03]  /*0680*/  LOP3.LUT R3, R3, 0xffffff80, RZ, 0xc0, !PT ;  /* 0xffffff8003037812 */ /* 0x000fc600078ec0ff */
[----:B------:R-:W-:Y:S01]  /*0690*/  USHF.R.S32.HI UR5, URZ, 0x6, UR5 ;  /* 0x000000063f057899 */ /* 0x000fe20008011405 */
[----:B------:R-:W1:Y:S01]  /*06a0*/  S2UR UR37, SR_CTAID.Z ;  /* 0x00000000002579c3 */ /* 0x000e620000002700 */
[----:B----4-:R-:W-:-:S07]  /*06b0*/  USHF.L.U32 UR43, UR43, 0x6, URZ ;  /* 0x000000062b2b7899 */ /* 0x010fce000800063f */
[----:B--23--:R-:W-:Y:S01]  /*06c0*/  BAR.SYNC.DEFER_BLOCKING 0x0 ;  /* 0x0000000000007b1d */ /* 0x00cfe20000010000 */
[----:B-----5:R-:W-:Y:S02]  /*06d0*/  ISETP.EQ.AND P1, PT, R11, RZ, P0 ;  /* 0x000000ff0b00720c */ /* 0x020fe40000722270 */
[----:B------:R-:W-:-:S05]  /*06e0*/  MOV R0, UR43 ;  /* 0x0000002b00007c02 */ /* 0x000fca0008000f00 */
[----:B------:R-:W-:-:S05]  /*06f0*/  VIADD R0, R0, 0x7f ;  /* 0x0000007f00007836 */ /* 0x000fca0000000000 */
[----:B------:R-:W-:Y:S01]  /*0700*/  SHF.R.U32.HI R120, RZ, 0x6, R0 ;  /* 0x00000006ff787819 */ /* 0x000fe20000011600 */
[----:B------:R-:W-:-:S03]  /*0710*/  IMAD.IADD R0, R16, 0x1, -R3 ;  /* 0x0000000110007824 */ /* 0x000fc600078e0a03 */
[----:B------:R-:W-:Y:S01]  /*0720*/  VIMNMX R2, R120, UR5, PT ;  /* 0x0000000578027c48 */ /* 0x000fe2000bfe0100 */
[----:B-1----:R-:W-:Y:S06]  /*0730*/  @!P1 BRA `(.L_x_6) ;  /* 0x0000000000849947 */ /* 0x002fec0003800000 */
[----:B------:R-:W1:Y:S01]  /*0740*/  S2R R4, SR_CgaCtaId ;  /* 0x0000000000047919 */ /* 0x000e620000008800 */
[----:B------:R-:W-:Y:S02]  /*0750*/  MOV R3, 0x400 ;  /* 0x0000040000037802 */ /* 0x000fe40000000f00 */
[----:B------:R-:W-:Y:S02]  /*0760*/  MOV R5, 0x1 ;  /* 0x0000000100057802 */ /* 0x000fe40000000f00 */
[----:B------:R-:W-:Y:S02]  /*0770*/  ISETP.NE.AND P3, PT, R0, RZ, PT ;  /* 0x000000ff0000720c */ /* 0x000fe40003f65270 */
[----:B-1----:R-:W-:Y:S02]  /*0780*/  LEA R4, R4, R3, 0x18 ;  /* 0x0000000304047211 */ /* 0x002fe400078ec0ff */
[----:B------:R-:W-:-:S09]  /*0790*/  SHF.L.U32 R3, R5, 0x1f, RZ ;  /* 0x0000001f05037819 */ /* 0x000fd200000006ff */
.L_x_7:
[----:B-1----:R1:W2:Y:S02]  /*07a0*/  SYNCS.PHASECHK.TRANS64.TRYWAIT P2, [R4+URZ+0x14048], R3 ;  /* 0x01404803040075a7 */ /* 0x0022a4000804017f */
[----:B--2---:R-:W-:Y:S05]  /*07b0*/  @!P2 NANOSLEEP.SYNCS 0x989680 ;  /* 0x009896800000a95d */ /* 0x004fea0003900000 */
[----:B------:R-:W2:Y:S02]  /*07c0*/  @!P2 SYNCS.PHASECHK.TRANS64 P2, [R4+URZ+0x14048], R3 ;  /* 0x014048030400a5a7 */ /* 0x000ea4000804007f */
[----:B--2---:R-:W-:Y:S05]  /*07d0*/  @!P2 BRA `(.L_x_7) ;  /* 0xfffffffc00f0a947 */ /* 0x004fea000383ffff */
[----:B------:R-:W-:Y:S05]  /*07e0*/  @P3 BRA `(.L_x_8) ;  /* 0x0000000000143947 */ /* 0x000fea0003800000 */
[----:B------:R-:W-:Y:S01]  /*07f0*/  LOP3.LUT P2, RZ, R16, 0x1f, RZ, 0xc0, !PT ;  /* 0x0000001f10ff7812 */ /* 0x000fe2000784c0ff */
[----:B-1----:R-:W-:-:S04]  /*0800*/  IMAD.MOV.U32 R3, RZ, RZ, 0x4000 ;  /* 0x00004000ff037424 */ /* 0x002fc800078e00ff */
[----:B------:R2:W-:Y:S08]  /*0810*/  SYNCS.ARRIVE.TRANS64 RZ, [R4+URZ+0x14040], R3 ;  /* 0x0140400304ff79a7 */ /* 0x0005f0000800003f */
[----:B------:R-:W-:Y:S05]  /*0820*/  @!P2 BRA `(.L_x_8) ;  /* 0x000000000004a947 */ /* 0x000fea0003800000 */
[----:B------:R-:W-:Y:S01]  /*0830*/  BPT.TRAP 0x1 ;  /* 0x000000040000795c */ /* 0x000fe20000300000 */
.L_x_8:
[----:B------:R-:W-:Y:S01]  /*0840*/  R2UR UR40, R4 ;  /* 0x00000000042872ca */ /* 0x000fe200000e0000 */
[----:B------:R-:W-:Y:S01]  /*0850*/  ULDC.64 UR4, c[0x0][0x198] ;  /* 0x0000660000047ab9 */ /* 0x000fe20000000a00 */
[----:B------:R-:W-:Y:S01]  /*0860*/  UMOV UR6, 0x0 ;  /* 0x0000000000067882 */ /* 0x000fe20000000000 */
[----:B------:R-:W-:Y:S01]  /*0870*/  UIADD3 UR4, UP0, UR4, 0xf0, URZ ;  /* 0x000000f004047890 */ /* 0x000fe2000ff1e03f */
[----:B------:R-:W-:Y:S01]  /*0880*/  UMOV UR7, 0x10000000 ;  /* 0x1000000000077882 */ /* 0x000fe20000000000 */
[----:B------:R-:W-:Y:S02]  /*0890*/  UMOV UR42, URZ ;  /* 0x0000003f002a7c82 */ /* 0x000fe40008000000 */
[----:B------:R-:W-:Y:S01]  /*08a0*/  UIADD3.X UR5, URZ, UR5, URZ, UP0, !UPT ;  /* 0x000000053f057290 */ /* 0x000fe200087fe43f */
[----:B------:R-:W-:Y:S01]  /*08b0*/  UMOV UR44, UR36 ;  /* 0x00000024002c7c82 */ /* 0x000fe20008000000 */
[----:B------:R-:W-:Y:S01]  /*08c0*/  UMOV UR45, UR37 ;  /* 0x00000025002d7c82 */ /* 0x000fe20008000000 */
[----:B------:R-:W-:Y:S01]  /*08d0*/  UMOV UR34, 0x40 ;  /* 0x0000004000227882 */ /* 0x000fe20000000000 */
[----:B------:R-:W-:-:S02]  /*08e0*/  UMOV UR35, UR43 ;  /* 0x0000002b00237c82 */ /* 0x000fc40008000000 */
[----:B------:R-:W-:Y:S02]  /*08f0*/  UIADD3 UR41, UR40, 0x14040, URZ ;  /* 0x0001404028297890 */ /* 0x000fe4000fffe03f */
[----:B------:R-:W-:-:S05]  /*0900*/  UIADD3 UR32, UR40, 0x2000, URZ ;  /* 0x0000200028207890 */ /* 0x000fca000fffe03f */
[----:B------:R-:W-:Y:S02]  /*0910*/  UMOV UR33, UR41 ;  /* 0x0000002900217c82 */ /* 0x000fe40008000000 */
[----:B------:R3:W-:Y:S02]  /*0920*/  UTMALDG.4D [UR40], [UR4], desc[UR6] ;  /* 0x00000628040075b4 */ /* 0x0007e40008019000 */
[----:B------:R3:W-:Y:S02]  /*0930*/  UTMALDG.4D [UR32], [UR4], desc[UR6] ;  /* 0x00000620040075b4 */ /* 0x0007e40008019000 */
[----:B---3--:R-:W-:Y:S01]  /*0940*/  NOP ;  /* 0x0000000000007918 */ /* 0x008fe20000000000 */
.L_x_6:
[----:B------:R-:W-:Y:S05]  /*0950*/  BSYNC B0 ;  /* 0x0000000000007941 */ /* 0x000fea0003800000 */
.L_x_5:
[----:B------:R-:W-:Y:S01]  /*0960*/  BSSY B0, `(.L_x_9) ;  /* 0x00000b3000007945 */ /* 0x000fe20003800000 */
[----:B------:R-:W-:Y:S01]  /*0970*/  SHF.L.U32 R9, R2, 0x1, RZ ;  /* 0x0000000102097819 */ /* 0x000fe200000006ff */
[----:B------:R-:W-:Y:S01]  /*0980*/  IMAD.MOV.U32 R8, RZ, RZ, 0x1 ;  /* 0x00000001ff087424 */ /* 0x000fe200078e00ff */
[----:B------:R-:W-:Y:S01]  /*0990*/  MOV R6, 0x1 ;  /* 0x0000000100067802 */ /* 0x000fe20000000f00 */
[----:B------:R-:W-:Y:S01]  /*09a0*/  IMAD.MOV.U32 R7, RZ, RZ, RZ ;  /* 0x000000ffff077224 */ /* 0x000fe200078e00ff */
[----:B------:R-:W-:Y:S06]  /*09b0*/  @!P1 BRA `(.L_x_10) ;  /* 0x0000000800b49947 */ /* 0x000fec0003800000 */
[----:B------:R-:W-:Y:S01]  /*09c0*/  ISETP.GE.AND P1, PT, R2, 0x1, PT ;  /* 0x000000010200780c */ /* 0x000fe20003f26270 */
[----:B------:R-:W-:Y:S01]  /*09d0*/  IMAD.MOV.U32 R7, RZ, RZ, RZ ;  /* 0x000000ffff077224 */ /* 0x000fe200078e00ff */
[----:B------:R-:W-:Y:S02]  /*09e0*/  LOP3.LUT R9, R16, 0x1f, RZ, 0xc0, !PT ;  /* 0x0000001f10097812 */ /* 0x000fe400078ec0ff */
[----:B------:R-:W-:-:S09]  /*09f0*/  MOV R10, RZ ;  /* 0x000000ff000a7202 */ /* 0x000fd20000000f00 */
[----:B------:R-:W-:Y:S05]  /*0a00*/  @!P1 BRA `(.L_x_11) ;  /* 0x00000004002c9947 */ /* 0x000fea0003800000 */
[----:B-12---:R-:W1:Y:S01]  /*0a10*/  S2R R4, SR_CgaCtaId ;  /* 0x0000000000047919 */ /* 0x006e620000008800 */
[----:B------:R-:W-:Y:S01]  /*0a20*/  MOV R3, 0x400 ;  /* 0x0000040000037802 */ /* 0x000fe20000000f00 */
[----:B------:R-:W-:Y:S01]  /*0a30*/  IMAD.MOV.U32 R7, RZ, RZ, 0x1 ;  /* 0x00000001ff077424 */ /* 0x000fe200078e00ff */
[----:B------:R-:W-:Y:S02]  /*0a40*/  MOV R5, 0x1 ;  /* 0x0000000100057802 */ /* 0x000fe40000000f00 */
[----:B------:R-:W-:Y:S02]  /*0a50*/  ISETP.NE.AND P2, PT, R0, RZ, PT ;  /* 0x000000ff0000720c */ /* 0x000fe40003f45270 */
[----:B-1----:R-:W-:Y:S02]  /*0a60*/  LEA R3, R4, R3, 0x18 ;  /* 0x0000000304037211 */ /* 0x002fe400078ec0ff */
[----:B------:R-:W-:-:S09]  /*0a70*/  SHF.L.U32 R4, R5, 0x1f, RZ ;  /* 0x0000001f05047819 */ /* 0x000fd200000006ff */
.L_x_12:
[----:B-1----:R1:W2:Y:S02]  /*0a80*/  SYNCS.PHASECHK.TRANS64.TRYWAIT P1, [R3+URZ+0x14020], R4 ;  /* 0x01402004030075a7 */ /* 0x0022a4000802017f */
[----:B--2---:R-:W-:Y:S05]  /*0a90*/  @!P1 NANOSLEEP.SYNCS 0x989680 ;  /* 0x009896800000995d */ /* 0x004fea0003900000 */
[----:B------:R-:W2:Y:S02]  /*0aa0*/  @!P1 SYNCS.PHASECHK.TRANS64 P1, [R3+URZ+0x14020], R4 ;  /* 0x01402004030095a7 */ /* 0x000ea4000802007f */
[----:B--2---:R-:W-:Y:S05]  /*0ab0*/  @!P1 BRA `(.L_x_12) ;  /* 0xfffffffc00f09947 */ /* 0x004fea000383ffff */
[----:B------:R-:W-:Y:S05]  /*0ac0*/  @P2 BRA `(.L_x_13) ;  /* 0x0000000000142947 */ /* 0x000fea0003800000 */
[----:B------:R-:W-:Y:S02]  /*0ad0*/  ISETP.NE.AND P1, PT, R9, RZ, PT ;  /* 0x000000ff0900720c */ /* 0x000fe40003f25270 */
[----:B-1----:R-:W-:-:S04]  /*0ae0*/  MOV R4, 0x4000 ;  /* 0x0000400000047802 */ /* 0x002fc80000000f00 */
[----:B------:R2:W-:Y:S07]  /*0af0*/  SYNCS.ARRIVE.TRANS64 RZ, [R3+URZ+0x14000], R4 ;  /* 0x0140000403ff79a7 */ /* 0x0005ee000800003f */
[----:B------:R-:W-:Y:S05]  /*0b00*/  @!P1 BRA `(.L_x_13) ;  /* 0x0000000000049947 */ /* 0x000fea0003800000 */
[----:B------:R-:W-:Y:S01]  /*0b10*/  BPT.TRAP 0x1 ;  /* 0x000000040000795c */ /* 0x000fe20000300000 */
.L_x_13:
[----:B------:R-:W-:Y:S01]  /*0b20*/  R2UR UR32, R3 ;  /* 0x00000000032072ca */ /* 0x000fe200000e0000 */
[----:B-12---:R-:W1:Y:S01]  /*0b30*/  S2R R4, SR_CgaCtaId ;  /* 0x0000000000047919 */ /* 0x006e620000008800 */
[----:B------:R-:W-:Y:S01]  /*0b40*/  ULDC.64 UR4, c[0x0][0x198] ;  /* 0x0000660000047ab9 */ /* 0x000fe20000000a00 */
[----:B------:R-:W-:Y:S01]  /*0b50*/  UMOV UR11, URZ ;  /* 0x0000003f000b7c82 */ /* 0x000fe20008000000 */
[----:B------:R-:W-:Y:S01]  /*0b60*/  UIADD3 UR4, UP0, UR4, 0x1f0, URZ ;  /* 0x000001f004047890 */ /* 0x000fe2000ff1e03f */
[----:B------:R-:W-:Y:S01]  /*0b70*/  MOV R3, 0x400 ;  /* 0x0000040000037802 */ /* 0x000fe20000000f00 */
[----:B------:R-:W-:Y:S01]  /*0b80*/  UMOV UR6, 0x0 ;  /* 0x0000000000067882 */ /* 0x000fe20000000000 */
[----:B------:R-:W-:Y:S01]  /*0b90*/  UMOV UR7, 0x10000000 ;  /* 0x1000000000077882 */ /* 0x000fe20000000000 */
[----:B------:R-:W-:Y:S01]  /*0ba0*/  UIADD3.X UR5, URZ, UR5, URZ, UP0, !UPT ;  /* 0x000000053f057290 */ /* 0x000fe200087fe43f */
[----:B------:R-:W-:Y:S01]  /*0bb0*/  IMAD.MOV.U32 R6, RZ, RZ, 0x1 ;  /* 0x00000001ff067424 */ /* 0x000fe200078e00ff */
[----:B------:R-:W-:Y:S01]  /*0bc0*/  UMOV UR10, URZ ;  /* 0x0000003f000a7c82 */ /* 0x000fe20008000000 */
[----:B------:R-:W-:Y:S01]  /*0bd0*/  UMOV UR12, UR36 ;  /* 0x00000024000c7c82 */ /* 0x000fe20008000000 */
[----:B------:R-:W-:Y:S01]  /*0be0*/  UMOV UR13, UR37 ;  /* 0x00000025000d7c82 */ /* 0x000fe20008000000 */
[----:B------:R-:W-:Y:S01]  /*0bf0*/  UIADD3 UR8, UR32, 0x4000, URZ ;  /* 0x0000400020087890 */ /* 0x000fe2000fffe03f */
[----:B------:R-:W-:Y:S01]  /*0c00*/  ISETP.NE.AND P2, PT, R0, RZ, PT ;  /* 0x000000ff0000720c */ /* 0x000fe20003f45270 */
[----:B------:R-:W-:Y:S01]  /*0c10*/  UIADD3 UR9, UR32, 0x14000, URZ ;  /* 0x0001400020097890 */ /* 0x000fe2000fffe03f */
[----:B------:R-:W-:Y:S01]  /*0c20*/  MOV R10, 0x1 ;  /* 0x00000001000a7802 */ /* 0x000fe20000000f00 */
[----:B------:R-:W-:Y:S01]  /*0c30*/  UIADD3 UR32, UR32, 0x6000, URZ ;  /* 0x0000600020207890 */ /* 0x000fe2000fffe03f */
[----:B------:R-:W-:Y:S01]  /*0c40*/  SHF.L.U32 R6, R6, 0x1f, RZ ;  /* 0x0000001f06067819 */ /* 0x000fe200000006ff */
[----:B------:R-:W-:Y:S01]  /*0c50*/  UMOV UR34, 0x40 ;  /* 0x0000004000227882 */ /* 0x000fe20000000000 */
[----:B------:R-:W-:-:S02]  /*0c60*/  UMOV UR35, UR11 ;  /* 0x0000000b00237c82 */ /* 0x000fc40008000000 */
[----:B------:R-:W-:Y:S02]  /*0c70*/  UMOV UR33, UR9 ;  /* 0x0000000900217c82 */ /* 0x000fe40008000000 */
[----:B------:R2:W-:Y:S02]  /*0c80*/  UTMALDG.4D [UR8], [UR4], desc[UR6] ;  /* 0x00000608040075b4 */ /* 0x0005e40008019000 */
[----:B------:R2:W-:Y:S01]  /*0c90*/  UTMALDG.4D [UR32], [UR4], desc[UR6] ;  /* 0x00000620040075b4 */ /* 0x0005e20008019000 */
[----:B-1----:R-:W-:-:S05]  /*0ca0*/  LEA R4, R4, R3, 0x18 ;  /* 0x0000000304047211 */ /* 0x002fca00078ec0ff */
[----:B--2---:R-:W-:-:S07]  /*0cb0*/  IMAD R3, R7, 0x8, R4 ;  /* 0x0000000807037824 */ /* 0x004fce00078e0204 */
.L_x_14:
        /* <DEDUP_REMOVED lines=10> */
.L_x_15:
[----:B------:R-:W-:Y:S01]  /*0d60*/  IMAD R4, R7, 0x4000, R4 ;  /* 0x0000400007047824 */ /* 0x000fe200078e0204 */
[----:B------:R-:W-:Y:S01]  /*0d70*/  R2UR UR9, R3 ;  /* 0x00000000030972ca */ /* 0x000fe200000e0000 */
[----:B------:R-:W-:Y:S01]  /*0d80*/  ULDC.64 UR4, c[0x0][0x198] ;  /* 0x0000660000047ab9 */ /* 0x000fe20000000a00 */
[----:B------:R-:W-:Y:S01]  /*0d90*/  UMOV UR11, URZ ;  /* 0x0000003f000b7c82 */ /* 0x000fe20008000000 */
[----:B------:R-:W-:Y:S01]  /*0da0*/  UIADD3 UR4, UP0, UR4, 0x2f0, URZ ;  /* 0x000002f004047890 */ /* 0x000fe2000ff1e03f */
[----:B------:R-:W-:Y:S01]  /*0db0*/  R2UR UR32, R4 ;  /* 0x00000000042072ca */ /* 0x000fe200000e0000 */
[----:B------:R-:W-:Y:S01]  /*0dc0*/  UMOV UR6, 0x0 ;  /* 0x0000000000067882 */ /* 0x000fe20000000000 */
[----:B------:R-:W-:Y:S01]  /*0dd0*/  UMOV UR7, 0x10000000 ;  /* 0x1000000000077882 */ /* 0x000fe20000000000 */
[----:B------:R-:W-:Y:S01]  /*0de0*/  UIADD3.X UR5, URZ, UR5, URZ, UP0, !UPT ;  /* 0x000000053f057290 */ /* 0x000fe200087fe43f */
[----:B------:R-:W-:Y:S01]  /*0df0*/  IADD3 R7, R7, 0x1, RZ ;  /* 0x0000000107077810 */ /* 0x000fe20007ffe0ff */
[----:B------:R-:W-:Y:S01]  /*0e00*/  UMOV UR10, URZ ;  /* 0x0000003f000a7c82 */ /* 0x000fe20008000000 */
[----:B------:R-:W-:Y:S01]  /*0e10*/  UMOV UR12, UR36 ;  /* 0x00000024000c7c82 */ /* 0x000fe20008000000 */
[----:B------:R-:W-:Y:S01]  /*0e20*/  UMOV UR13, UR37 ;  /* 0x00000025000d7c82 */ /* 0x000fe20008000000 */
[----:B------:R-:W-:Y:S01]  /*0e30*/  UMOV UR34, 0x40 ;  /* 0x0000004000227882 */ /* 0x000fe20000000000 */
[----:B------:R-:W-:Y:S01]  /*0e40*/  UIADD3 UR9, UR9, 0x14000, URZ ;  /* 0x0001400009097890 */ /* 0x000fe2000fffe03f */
[----:B------:R-:W-:-:S03]  /*0e50*/  UMOV UR35, UR11 ;  /* 0x0000000b00237c82 */ /* 0x000fc60008000000 */
[----:B------:R-:W-:Y:S02]  /*0e60*/  UIADD3 UR8, UR32, 0x4000, URZ ;  /* 0x0000400020087890 */ /* 0x000fe4000fffe03f */
[----:B------:R-:W-:Y:S01]  /*0e70*/  UIADD3 UR32, UR32, 0x6000, URZ ;  /* 0x0000600020207890 */ /* 0x000fe2000fffe03f */
[----:B------:R-:W-:-:S06]  /*0e80*/  UMOV UR33, UR9 ;  /* 0x0000000900217c82 */ /* 0x000fcc0008000000 */
[----:B------:R3:W-:Y:S02]  /*0e90*/  UTMALDG.4D [UR8], [UR4], desc[UR6] ;  /* 0x00000608040075b4 */ /* 0x0007e40008019000 */
[----:B------:R3:W-:Y:S02]  /*0ea0*/  UTMALDG.4D [UR32], [UR4], desc[UR6] ;  /* 0x00000620040075b4 */ /* 0x0007e40008019000 */
[----:B---3--:R-:W-:Y:S01]  /*0eb0*/  NOP ;  /* 0x0000000000007918 */ /* 0x008fe20000000000 */
.L_x_11:
[----:B------:R-:W-:Y:S01]  /*0ec0*/  ISETP.GE.AND P1, PT, R2, 0x2, PT ;  /* 0x000000020200780c */ /* 0x000fe20003f26270 */
[----:B-12---:R-:W-:-:S12]  /*0ed0*/  IMAD.MOV.U32 R6, RZ, RZ, 0x1 ;  /* 0x00000001ff067424 */ /* 0x006fd800078e00ff */
[----:B------:R-:W-:Y:S05]  /*0ee0*/  @!P1 BRA `(.L_x_16) ;  /* 0x00000004005c9947 */ /* 0x000fea0003800000 */
[----:B------:R-:W1:Y:S01]  /*0ef0*/  S2R R4, SR_CgaCtaId ;  /* 0x0000000000047919 */ /* 0x000e620000008800 */
[----:B------:R-:W-:Y:S02]  /*0f00*/  MOV R3, 0x400 ;  /* 0x0000040000037802 */ /* 0x000fe40000000f00 */
[----:B------:R-:W-:Y:S02]  /*0f10*/  MOV R6, 0x1 ;  /* 0x0000000100067802 */ /* 0x000fe40000000f00 */
[----:B------:R-:W-:Y:S02]  /*0f20*/  ISETP.NE.AND P2, PT, R0, RZ, PT ;  /* 0x000000ff0000720c */ /* 0x000fe40003f45270 */
[----:B------:R-:W-:Y:S02]  /*0f30*/  SHF.L.U32 R6, R6, 0x1f, RZ ;  /* 0x0000001f06067819 */ /* 0x000fe400000006ff */
[----:B-1----:R-:W-:-:S05]  /*0f40*/  LEA R4, R4, R3, 0x18 ;  /* 0x0000000304047211 */ /* 0x002fca00078ec0ff */
[----:B------:R-:W-:-:S07]  /*0f50*/  IMAD R3, R7, 0x8, R4 ;  /* 0x0000000807037824 */ /* 0x000fce00078e0204 */
.L_x_17:
        /* <DEDUP_REMOVED lines=10> */
.L_x_18:
[----:B------:R-:W-:Y:S01]  /*1000*/  IMAD R4, R7, 0x4000, R4 ;  /* 0x0000400007047824 */ /* 0x000fe200078e0204 */
[----:B------:R-:W-:Y:S01]  /*1010*/  R2UR UR11, R10 ;  /* 0x000000000a0b72ca */ /* 0x000fe200000e0000 */
[----:B------:R-:W-:Y:S01]  /*1020*/  ULDC.64 UR4, c[0x0][0x198] ;  /* 0x0000660000047ab9 */ /* 0x000fe20000000a00 */
[----:B------:R-:W-:Y:S01]  /*1030*/  R2UR UR9, R3 ;  /* 0x00000000030972ca */ /* 0x000fe200000e0000 */
[----:B------:R-:W-:Y:S01]  /*1040*/  UIADD3 UR4, UP0, UR4, 0x1f0, URZ ;  /* 0x000001f004047890 */ /* 0x000fe2000ff1e03f */
[----:B------:R-:W-:Y:S01]  /*1050*/  R2UR UR32, R4 ;  /* 0x00000000042072ca */ /* 0x000fe200000e0000 */
[----:B------:R-:W-:Y:S01]  /*1060*/  UMOV UR6, 0x0 ;  /* 0x0000000000067882 */ /* 0x000fe20000000000 */
[----:B------:R-:W3:Y:S01]  /*1070*/  S2R R4, SR_CgaCtaId ;  /* 0x0000000000047919 */ /* 0x000ee20000008800 */
[----:B------:R-:W-:Y:S01]  /*1080*/  UIADD3.X UR5, URZ, UR5, URZ, UP0, !UPT ;  /* 0x000000053f057290 */ /* 0x000fe200087fe43f */
[----:B------:R-:W-:Y:S01]  /*1090*/  IADD3 R7, R7, 0x1, RZ ;  /* 0x0000000107077810 */ /* 0x000fe20007ffe0ff */
[----:B------:R-:W-:Y:S01]  /*10a0*/  UMOV UR7, 0x10000000 ;  /* 0x1000000000077882 */ /* 0x000fe20000000000 */
[----:B------:R-:W-:Y:S01]  /*10b0*/  UMOV UR10, URZ ;  /* 0x0000003f000a7c82 */ /* 0x000fe20008000000 */
[----:B------:R-:W-:Y:S01]  /*10c0*/  UMOV UR12, UR36 ;  /* 0x00000024000c7c82 */ /* 0x000fe20008000000 */
[----:B------:R-:W-:Y:S01]  /*10d0*/  UMOV UR13, UR37 ;  /* 0x00000025000d7c82 */ /* 0x000fe20008000000 */
[----:B------:R-:W-:Y:S01]  /*10e0*/  USHF.L.U32 UR11, UR11, 0x6, URZ ;  /* 0x000000060b0b7899 */ /* 0x000fe2000800063f */
[----:B-12---:R-:W-:Y:S01]  /*10f0*/  MOV R3, 0x400 ;  /* 0x0000040000037802 */ /* 0x006fe20000000f00 */
[----:B------:R-:W-:Y:S01]  /*1100*/  UIADD3 UR9, UR9, 0x14000, URZ ;  /* 0x0001400009097890 */ /* 0x000fe2000fffe03f */
[C---:B------:R-:W-:Y:S01]  /*1110*/  ISETP.NE.AND P2, PT, R7.reuse, 0x4, PT ;  /* 0x000000040700780c */ /* 0x040fe20003f45270 */
[----:B------:R-:W-:Y:S01]  /*1120*/  UIADD3 UR8, UR32, 0x4000, URZ ;  /* 0x0000400020087890 */ /* 0x000fe2000fffe03f */
[C---:B------:R-:W-:Y:S01]  /*1130*/  ISETP.NE.AND P1, PT, R7.reuse, 0x4, PT ;  /* 0x000000040700780c */ /* 0x040fe20003f25270 */
[----:B------:R-:W-:Y:S01]  /*1140*/  UIADD3 UR32, UR32, 0x6000, URZ ;  /* 0x0000600020207890 */ /* 0x000fe2000fffe03f */
[----:B------:R-:W-:Y:S01]  /*1150*/  SEL R7, R7, RZ, P2 ;  /* 0x000000ff07077207 */ /* 0x000fe20001000000 */
[----:B------:R-:W-:Y:S01]  /*1160*/  UMOV UR34, 0x40 ;  /* 0x0000004000227882 */ /* 0x000fe20000000000 */
[----:B------:R-:W-:Y:S01]  /*1170*/  UMOV UR33, UR9 ;  /* 0x0000000900217c82 */ /* 0x000fe20008000000 */
[----:B------:R-:W-:Y:S01]  /*1180*/  UMOV UR35, UR11 ;  /* 0x0000000b00237c82 */ /* 0x000fe20008000000 */
[----:B------:R-:W-:-:S02]  /*1190*/  SEL R6, RZ, 0x1, !P1 ;  /* 0x00000001ff067807 */ /* 0x000fc40004800000 */
[----:B------:R1:W-:Y:S01]  /*11a0*/  UTMALDG.4D [UR8], [UR4], desc[UR6] ;  /* 0x00000608040075b4 */ /* 0x0003e20008019000 */
[----:B------:R-:W-:Y:S01]  /*11b0*/  ISETP.NE.AND P3, PT, R0, RZ, PT ;  /* 0x000000ff0000720c */ /* 0x000fe20003f65270 */
[----:B------:R1:W-:Y:S01]  /*11c0*/  UTMALDG.4D [UR32], [UR4], desc[UR6] ;  /* 0x00000620040075b4 */ /* 0x0003e20008019000 */
[----:B---3--:R-:W-:Y:S02]  /*11d0*/  LEA R4, R4, R3, 0x18 ;  /* 0x0000000304047211 */ /* 0x008fe400078ec0ff */
[----:B------:R-:W-:-:S03]  /*11e0*/  SHF.L.U32 R3, R6, 0x1f, RZ ;  /* 0x0000001f06037819 */ /* 0x000fc600000006ff */
[----:B-1----:R-:W-:-:S07]  /*11f0*/  IMAD R12, R7, 0x8, R4 ;  /* 0x00000008070c7824 */ /* 0x002fce00078e0204 */
.L_x_19:
        /* <DEDUP_REMOVED lines=10> */
.L_x_20:
[C---:B------:R-:W-:Y:S01]  /*12a0*/  IMAD R4, R7.reuse, 0x4000, R4 ;  /* 0x0000400007047824 */ /* 0x040fe200078e0204 */
[----:B------:R-:W-:Y:S01]  /*12b0*/  R2UR UR11, R10 ;  /* 0x000000000a0b72ca */ /* 0x000fe200000e0000 */
[----:B------:R-:W-:Y:S01]  /*12c0*/  ULDC.64 UR4, c[0x0][0x198] ;  /* 0x0000660000047ab9 */ /* 0x000fe20000000a00 */
[----:B------:R-:W-:Y:S01]  /*12d0*/  R2UR UR9, R12 ;  /* 0x000000000c0972ca */ /* 0x000fe200000e0000 */
        /* <DEDUP_REMOVED lines=10> */
[----:B------:R-:W-:Y:S01]  /*1380*/  USHF.L.U32 UR11, UR11, 0x6, URZ ;  /* 0x000000060b0b7899 */ /* 0x000fe2000800063f */
[C---:B------:R-:W-:Y:S01]  /*1390*/  ISETP.NE.AND P1, PT, R7.reuse, 0x4, PT ;  /* 0x000000040700780c */ /* 0x040fe20003f25270 */
[----:B------:R-:W-:Y:S01]  /*13a0*/  UIADD3 UR9, UR9, 0x14000, URZ ;  /* 0x0001400009097890 */ /* 0x000fe2000fffe03f */
[----:B------:R-:W-:Y:S01]  /*13b0*/  VIADD R10, R10, 0x1 ;  /* 0x000000010a0a7836 */ /* 0x000fe20000000000 */
[----:B------:R-:W-:Y:S01]  /*13c0*/  UIADD3 UR8, UR32, 0x4000, URZ ;  /* 0x0000400020087890 */ /* 0x000fe2000fffe03f */
[----:B-12---:R-:W-:Y:S01]  /*13d0*/  SEL R3, RZ, 0x1, P1 ;  /* 0x00000001ff037807 */ /* 0x006fe20000800000 */
[----:B------:R-:W-:Y:S01]  /*13e0*/  UIADD3 UR32, UR32, 0x6000, URZ ;  /* 0x0000600020207890 */ /* 0x000fe2000fffe03f */
[----:B------:R-:W-:Y:S01]  /*13f0*/  SEL R7, R7, RZ, P1 ;  /* 0x000000ff07077207 */ /* 0x000fe20000800000 */
[----:B------:R-:W-:Y:S01]  /*1400*/  UMOV UR35, UR11 ;  /* 0x0000000b00237c82 */ /* 0x000fe20008000000 */
[----:B------:R-:W-:Y:S01]  /*1410*/  UMOV UR33, UR9 ;  /* 0x0000000900217c82 */ /* 0x000fe20008000000 */
[----:B------:R-:W-:-:S03]  /*1420*/  LOP3.LUT R6, R6, R3, RZ, 0x3c, !PT ;  /* 0x0000000306067212 */ /* 0x000fc600078e3cff */
[----:B------:R1:W-:Y:S02]  /*1430*/  UTMALDG.4D [UR8], [UR4], desc[UR6] ;  /* 0x00000608040075b4 */ /* 0x0003e40008019000 */
[----:B------:R1:W-:Y:S02]  /*1440*/  UTMALDG.4D [UR32], [UR4], desc[UR6] ;  /* 0x00000620040075b4 */ /* 0x0003e40008019000 */
[----:B-1----:R-:W-:Y:S01]  /*1450*/  NOP ;  /* 0x0000000000007918 */ /* 0x002fe20000000000 */
.L_x_16:
[----:B------:R-:W-:-:S04]  /*1460*/  SHF.L.U32 R9, R2, 0x1, RZ ;  /* 0x0000000102097819 */ /* 0x000fc800000006ff */
[----:B------:R-:W-:-:S04]  /*1470*/  LOP3.LUT R9, R9, 0xfffffffe, RZ, 0x3c, !PT ;  /* 0xfffffffe09097812 */ /* 0x000fc800078e3cff */
[----:B------:R-:W-:-:S07]  /*1480*/  IADD3 R9, -R9, -0x6, RZ ;  /* 0xfffffffa09097810 */ /* 0x000fce0007ffe1ff */
.L_x_10:
[----:B------:R-:W-:Y:S05]  /*1490*/  BSYNC B0 ;  /* 0x0000000000007941 */ /* 0x000fea0003800000 */
.L_x_9:
[----:B------:R-:W3:Y:S01]  /*14a0*/  S2R R13, SR_CgaCtaId ;  /* 0x00000000000d7919 */ /* 0x000ee20000008800 */
[----:B------:R-:W-:Y:S01]  /*14b0*/  MOV R2, 0x400 ;  /* 0x0000040000027802 */ /* 0x000fe20000000f00 */
[----:B------:R-:W-:Y:S01]  /*14c0*/  IMAD.MOV.U32 R5, RZ, RZ, RZ ;  /* 0x000000ffff057224 */ /* 0x000fe200078e00ff */
[----:B-12---:R-:W-:Y:S02]  /*14d0*/  SHF.L.U32 R3, RZ, 0x1f, RZ ;  /* 0x0000001fff037819 */ /* 0x006fe400000006ff */
[----:B---3--:R-:W-:-:S07]  /*14e0*/  LEA R2, R13, R2, 0x18 ;  /* 0x000000020d027211 */ /* 0x008fce00078ec0ff */
.L_x_21:
[----:B-1----:R1:W2:Y:S02]  /*14f0*/  SYNCS.PHASECHK.TRANS64.TRYWAIT P1, [R2+URZ+0x14040], R3 ;  /* 0x01404003020075a7 */ /* 0x0022a4000802017f */
[----:B--2---:R-:W-:Y:S05]  /*1500*/  @!P1 NANOSLEEP.SYNCS 0x989680 ;  /* 0x009896800000995d */ /* 0x004fea0003900000 */
[----:B------:R-:W2:Y:S02]  /*1510*/  @!P1 SYNCS.PHASECHK.TRANS64 P1, [R2+URZ+0x14040], R3 ;  /* 0x01404003020095a7 */ /* 0x000ea4000802007f */
[----:B--2---:R-:W-:Y:S05]  /*1520*/  @!P1 BRA `(.L_x_21) ;  /* 0xfffffffc00f09947 */ /* 0x004fea000383ffff */
[----:B------:R-:W2:Y:S01]  /*1530*/  LDC R4, c[0x0][0x28c] ;  /* 0x0000a300ff047b82 */ /* 0x000ea20000000800 */
[----:B-1----:R-:W-:Y:S02]  /*1540*/  SHF.R.S32.HI R3, RZ, 0x1f, R0 ;  /* 0x0000001fff037819 */ /* 0x002fe40000011400 */
[----:B------:R-:W-:Y:S02]  /*1550*/  SHF.L.U32 R17, RZ, 0x1f, RZ ;  /* 0x0000001fff117819 */ /* 0x000fe400000006ff */
[----:B--2---:R-:W-:Y:S02]  /*1560*/  IADD3 R12, R4, 0x3f, RZ ;  /* 0x0000003f040c7810 */ /* 0x004fe40007ffe0ff */
[----:B------:R-:W-:Y:S02]  /*1570*/  LEA.HI R4, R3, R0, RZ, 0x5 ;  /* 0x0000000003047211 */ /* 0x000fe400078f28ff */
[----:B------:R-:W-:Y:S02]  /*1580*/  SHF.R.S32.HI R13, RZ, 0x1f, R12 ;  /* 0x0000001fff0d7819 */ /* 0x000fe4000001140c */
[----:B------:R-:W-:-:S02]  /*1590*/  SHF.R.S32.HI R4, RZ, 0x5, R4 ;  /* 0x00000005ff047819 */ /* 0x000fc40000011404 */
[----:B------:R-:W-:Y:S02]  /*15a0*/  LEA.HI R13, R13, R12, RZ, 0x6 ;  /* 0x0000000c0d0d7211 */ /* 0x000fe400078f30ff */
[----:B------:R-:W-:Y:S02]  /*15b0*/  LEA R4, R4, UR43, 0x4 ;  /* 0x0000002b04047c11 */ /* 0x000fe4000f8e20ff */
[----:B------:R-:W-:-:S07]  /*15c0*/  SHF.R.S32.HI R15, RZ, 0x6, R13 ;  /* 0x00000006ff0f7819 */ /* 0x000fce000001140d */
.L_x_22:
[----:B-1----:R1:W2:Y:S02]  /*15d0*/  SYNCS.PHASECHK.TRANS64.TRYWAIT P1, [R2+URZ+0x14000], R17 ;  /* 0x01400011020075a7 */ /* 0x0022a4000802017f */
[----:B--2---:R-:W-:Y:S05]  /*15e0*/  @!P1 NANOSLEEP.SYNCS 0x989680 ;  /* 0x009896800000995d */ /* 0x004fea0003900000 */
[----:B------:R-:W2:Y:S02]  /*15f0*/  @!P1 SYNCS.PHASECHK.TRANS64 P1, [R2+URZ+0x14000], R17 ;  /* 0x01400011020095a7 */ /* 0x000ea4000802007f */
[----:B--2---:R-:W-:Y:S05]  /*1600*/  @!P1 BRA `(.L_x_22) ;  /* 0xfffffffc00f09947 */ /* 0x004fea000383ffff */
[----:B------:R-:W-:Y:S01]  /*1610*/  LEA.HI R3, R3, R0, RZ, 0x2 ;  /* 0x0000000003037211 */ /* 0x000fe200078f10ff */
[----:B------:R-:W-:Y:S05]  /*1620*/  WARPSYNC.ALL ;  /* 0x0000000000007948 */ /* 0x000fea0003800000 */
[--C-:B------:R-:W-:Y:S02]  /*1630*/  SHF.R.S32.HI R13, RZ, 0x2, R3.reuse ;  /* 0x00000002ff0d7819 */ /* 0x100fe40000011403 */
[----:B------:R-:W-:Y:S02]  /*1640*/  SHF.R.S32.HI R12, RZ, 0x1f, R3 ;  /* 0x0000001fff0c7819 */ /* 0x000fe40000011403 */
[----:B------:R-:W-:-:S02]  /*1650*/  LOP3.LUT R3, R3, 0x7ffffffc, RZ, 0xc0, !PT ;  /* 0x7ffffffc03037812 */ /* 0x000fc400078ec0ff */
[----:B------:R-:W-:Y:S02]  /*1660*/  LEA.HI R12, R12, R13, RZ, 0x3 ;  /* 0x0000000d0c0c7211 */ /* 0x000fe400078f18ff */
[----:B------:R-:W-:Y:S01]  /*1670*/  VIMNMX R120, R15, R120, PT ;  /* 0x000000780f787248 */ /* 0x000fe20003fe0100 */
[----:B-1----:R-:W-:Y:S01]  /*1680*/  IMAD.IADD R17, R0, 0x1, -R3 ;  /* 0x0000000100117824 */ /* 0x002fe200078e0a03 */
[----:B------:R-:W-:-:S04]  /*1690*/  LOP3.LUT R3, R12, 0xfffffff8, RZ, 0xc0, !PT ;  /* 0xfffffff80c037812 */ /* 0x000fc800078ec0ff */
[----:B------:R-:W-:Y:S02]  /*16a0*/  SHF.L.U32 R17, R17, 0x1, RZ ;  /* 0x0000000111117819 */ /* 0x000fe400000006ff */
[----:B------:R-:W-:Y:S02]  /*16b0*/  IADD3 R3, R4, R13, -R3 ;  /* 0x0000000d04037210 */ /* 0x000fe40007ffe803 */
[C---:B------:R-:W-:Y:S01]  /*16c0*/  R2UR UR15, R2.reuse ;  /* 0x00000000020f72ca */ /* 0x040fe200000e0000 */
[----:B------:R-:W-:Y:S01]  /*16d0*/  WARPGROUP.ARRIVE ;  /* 0x00000000000079c5 */ /* 0x000fe20000000000 */
[----:B------:R-:W-:Y:S01]  /*16e0*/  R2UR UR4, R2 ;  /* 0x00000000020472ca */ /* 0x000fe200000e0000 */
[----:B------:R-:W-:Y:S01]  /*16f0*/  UMOV UR7, 0x40000040 ;  /* 0x4000004000077882 */ /* 0x000fe20000000000 */
[----:B------:R-:W-:Y:S01]  /*1700*/  UMOV UR11, 0x40000040 ;  /* 0x40000040000b7882 */ /* 0x000fe20000000000 */
[----:B------:R-:W-:Y:S01]  /*1710*/  UMOV UR9, UR7 ;  /* 0x0000000700097c82 */ /* 0x000fe20008000000 */
[----:B------:R-:W-:Y:S01]  /*1720*/  UMOV UR57, 0x40000040 ;  /* 0x4000004000397882 */ /* 0x000fe20000000000 */
[----:B------:R-:W-:Y:S01]  /*1730*/  UMOV UR59, 0x40000040 ;  /* 0x40000040003b7882 */ /* 0x000fe20000000000 */
[----:B------:R-:W-:Y:S01]  /*1740*/  UMOV UR53, 0x40000040 ;  /* 0x4000004000357882 */ /* 0x000fe20000000000 */
[----:B------:R-:W-:Y:S01]  /*1750*/  UMOV UR55, 0x40000040 ;  /* 0x4000004000377882 */ /* 0x000fe20000000000 */
[----:B------:R-:W-:Y:S01]  /*1760*/  UMOV UR49, 0x40000040 ;  /* 0x4000004000317882 */ /* 0x000fe20000000000 */
[----:B------:R-:W-:Y:S01]  /*1770*/  UMOV UR51, 0x40000040 ;  /* 0x4000004000337882 */ /* 0x000fe20000000000 */
[----:B------:R-:W-:Y:S01]  /*1780*/  UMOV UR45, 0x40000040 ;  /* 0x40000040002d7882 */ /* 0x000fe20000000000 */
[----:B------:R-:W-:Y:S01]  /*1790*/  UIADD3 UR15, UR15, 0x4000, URZ ;  /* 0x000040000f0f7890 */ /* 0x000fe2000fffe03f */
[----:B------:R-:W-:Y:S01]  /*17a0*/  MOV R13, UR7 ;  /* 0x00000007000d7c02 */ /* 0x000fe20008000f00 */
[----:B------:R-:W-:Y:S01]  /*17b0*/  USHF.R.U32.HI UR4, URZ, 0x4, UR4 ;  /* 0x000000043f047899 */ /* 0x000fe20008011604 */
[C---:B------:R-:W-:Y:S01]  /*17c0*/  IADD3 R4, R3.reuse, 0x8, RZ ;  /* 0x0000000803047810 */ /* 0x040fe20007ffe0ff */
[----:B------:R-:W-:Y:S01]  /*17d0*/  USHF.R.U32.HI UR15, URZ, 0x4, UR15 ;  /* 0x000000043f0f7899 */ /* 0x000fe2000801160f */
[-C--:B------:R-:W-:Y:S01]  /*17e0*/  ISETP.GE.AND P3, PT, R3, R17.reuse, PT ;  /* 0x000000110300720c */ /* 0x080fe20003f66270 */
[----:B------:R-:W-:Y:S01]  /*17f0*/  ULOP3.LUT UR4, UR4, 0x3fff, URZ, 0xc0, !UPT ;  /* 0x00003fff04047892 */ /* 0x000fe2000f8ec03f */
[CC--:B------:R-:W-:Y:S01]  /*1800*/  ISETP.GE.AND P5, PT, R4.reuse, R17.reuse, PT ;  /* 0x000000110400720c */ /* 0x0c0fe20003fa6270 */
[----:B------:R-:W-:Y:S01]  /*1810*/  ULOP3.LUT UR15, UR15, 0x3fff, URZ, 0xc0, !UPT ;  /* 0x00003fff0f0f7892 */ /* 0x000fe2000f8ec03f */
[----:B------:R-:W-:Y:S01]  /*1820*/  ISETP.GT.AND P2, PT, R4, R17, PT ;  /* 0x000000110400720c */ /* 0x000fe20003f44270 */
[----:B------:R-:W-:Y:S01]  /*1830*/  ULOP3.LUT UR4, UR4, 0x10000, URZ, 0xfc, !UPT ;  /* 0x0001000004047892 */ /* 0x000fe2000f8efc3f */
[C---:B------:R-:W-:Y:S01]  /*1840*/  VIADD R20, R17.reuse, 0x10 ;  /* 0x0000001011147836 */ /* 0x040fe20000000000 */
[----:B------:R-:W-:Y:S01]  /*1850*/  ULOP3.LUT UR14, UR15, 0x10000, URZ, 0xfc, !UPT ;  /* 0x000100000f0e7892 */ /* 0x000fe2000f8efc3f */
[C---:B------:R-:W-:Y:S01]  /*1860*/  VIADD R14, R17.reuse, 0x8 ;  /* 0x00000008110e7836 */ /* 0x040fe20000000000 */
[----:B------:R-:W-:Y:S01]  /*1870*/  UIADD3 UR56, UR4, 0x2, URZ ;  /* 0x0000000204387890 */ /* 0x000fe2000fffe03f */
[----:B------:R-:W-:Y:S01]  /*1880*/  IADD3 R18, R17, 0x9, RZ ;  /* 0x0000000911127810 */ /* 0x000fe20007ffe0ff */
[----:B------:R-:W-:Y:S01]  /*1890*/  UIADD3 UR58, UR14, 0x2, URZ ;  /* 0x000000020e3a7890 */ /* 0x000fe2000fffe03f */
[C---:B------:R-:W-:Y:S01]  /*18a0*/  ISETP.GE.AND P6, PT, R3.reuse, R20, PT ;  /* 0x000000140300720c */ /* 0x040fe20003fc6270 */
[----:B------:R-:W-:Y:S01]  /*18b0*/  UMOV UR6, UR4 ;  /* 0x0000000400067c82 */ /* 0x000fe20008000000 */
[----:B------:R-:W-:Y:S01]  /*18c0*/  UMOV UR10, UR14 ;  /* 0x0000000e000a7c82 */ /* 0x000fe20008000000 */
[----:B------:R-:W-:Y:S01]  /*18d0*/  UMOV UR8, UR6 ;  /* 0x0000000600087c82 */ /* 0x000fe20008000000 */
[----:B------:R-:W-:Y:S01]  /*18e0*/  UIADD3 UR52, UR4, 0x4, URZ ;  /* 0x0000000404347890 */ /* 0x000fe2000fffe03f */
[----:B------:R-:W-:Y:S01]  /*18f0*/  HGMMA.64x64x16.F32 R24, gdesc[UR8], RZ, !UPT, gsb0 ;  /* 0x00e00000081879f0 */ /* 0x000fe2000c0008ff */
[----:B------:R-:W-:Y:S01]  /*1900*/  UIADD3 UR54, UR14, 0x4, URZ ;  /* 0x000000040e367890 */ /* 0x000fe2000fffe03f */
[----:B------:R-:W-:Y:S01]  /*1910*/  IMAD.U32 R12, RZ, RZ, UR6 ;  /* 0x00000006ff0c7e24 */ /* 0x000fe2000f8e00ff */
[----:B------:R-:W-:Y:S01]  /*1920*/  UIADD3 UR48, UR4, 0x6, URZ ;  /* 0x0000000604307890 */ /* 0x000fe2000fffe03f */
[C---:B------:R-:W-:Y:S01]  /*1930*/  ISETP.GE.AND P1, PT, R3.reuse, R14, PT ;  /* 0x0000000e0300720c */ /* 0x040fe20003f26270 */
[----:B------:R-:W-:Y:S01]  /*1940*/  UIADD3 UR50, UR14, 0x6, URZ ;  /* 0x000000060e327890 */ /* 0x000fe2000fffe03f */
[----:B------:R-:W-:Y:S01]  /*1950*/  ISETP.GE.AND P4, PT, R3, R18, PT ;  /* 0x000000120300720c */ /* 0x000fe20003f86270 */
[----:B------:R-:W-:Y:S01]  /*1960*/  UIADD3 UR44, UR4, 0x200, URZ ;  /* 0x00000200042c7890 */ /* 0x000fe2000fffe03f */
[C---:B------:R-:W-:Y:S01]  /*1970*/  VIADD R14, R17.reuse, 0x11 ;  /* 0x00000011110e7836 */ /* 0x040fe20000000000 */
[----:B------:R-:W-:Y:S01]  /*1980*/  UIADD3 UR46, UR14, 0x200, URZ ;  /* 0x000002000e2e7890 */ /* 0x000fe2000fffe03f */
[----:B------:R-:W-:Y:S01]  /*1990*/  VIADD R18, R17, 0x19 ;  /* 0x0000001911127836 */ /* 0x000fe20000000000 */
[----:B------:R-:W-:Y:S01]  /*19a0*/  UMOV UR47, 0x40000040 ;  /* 0x40000040002f7882 */ /* 0x000fe20000000000 */
[----:B------:R-:W-:-:S02]  /*19b0*/  UIADD3 UR28, UR4, 0x202, URZ ;  /* 0x00000202041c7890 */ /* 0x000fc4000fffe03f */
[----:B------:R-:W-:Y:S01]  /*19c0*/  UIADD3 UR30, UR14, 0x202, URZ ;  /* 0x000002020e1e7890 */ /* 0x000fe2000fffe03f */
[----:B------:R-:W-:Y:S01]  /*19d0*/  UMOV UR29, 0x40000040 ;  /* 0x40000040001d7882 */ /* 0x000fe20000000000 */
[----:B------:R-:W-:Y:S01]  /*19e0*/  UMOV UR31, 0x40000040 ;  /* 0x40000040001f7882 */ /* 0x000fe20000000000 */
[----:B------:R-:W-:Y:S02]  /*19f0*/  UIADD3 UR24, UR4, 0x204, URZ ;  /* 0x0000020404187890 */ /* 0x000fe4000fffe03f */
[----:B------:R-:W-:Y:S01]  /*1a00*/  UIADD3 UR26, UR14, 0x204, URZ ;  /* 0x000002040e1a7890 */ /* 0x000fe2000fffe03f */
[----:B------:R-:W-:Y:S01]  /*1a10*/  UMOV UR25, 0x40000040 ;  /* 0x4000004000197882 */ /* 0x000fe20000000000 */
[----:B------:R-:W-:Y:S01]  /*1a20*/  UMOV UR27, 0x40000040 ;  /* 0x40000040001b7882 */ /* 0x000fe20000000000 */
[----:B------:R-:W-:Y:S02]  /*1a30*/  UIADD3 UR4, UR4, 0x206, URZ ;  /* 0x0000020604047890 */ /* 0x000fe4000fffe03f */
[----:B------:R-:W-:Y:S01]  /*1a40*/  UIADD3 UR6, UR14, 0x206, URZ ;  /* 0x000002060e067890 */ /* 0x000fe2000fffe03f */
[----:B------:R-:W-:Y:S01]  /*1a50*/  UMOV UR5, 0x40000040 ;  /* 0x4000004000057882 */ /* 0x000fe20000000000 */
[----:B------:R-:W-:Y:S01]  /*1a60*/  UMOV UR7, 0x40000040 ;  /* 0x4000004000077882 */ /* 0x000fe20000000000 */
[----:B------:R-:W-:-:S02]  /*1a70*/  WARPGROUP.DEPBAR.LE gsb0, 0x0 ;  /* 0x00008000000079c5 */ /* 0x000fc40000010000 */
[----:B------:R-:W-:-:S06]  /*1a80*/  WARPGROUP.ARRIVE ;  /* 0x00000000000079c5 */ /* 0x000fcc0000000000 */
[----:B------:R-:W-:Y:S03]  /*1a90*/  HGMMA.64x64x16.F32 R24, gdesc[UR56], R24, gsb0 ;  /* 0x00e00000381879f0 */ /* 0x000fe60008000818 */
[----:B------:R-:W-:Y:S02]  /*1aa0*/  WARPGROUP.DEPBAR.LE gsb0, 0x0 ;  /* 0x00008000000079c5 */ /* 0x000fe40000010000 */
        /* <DEDUP_REMOVED lines=16> */
[----:B------:R-:W-:Y:S01]  /*1bb0*/  HGMMA.64x64x16.F32 R24, gdesc[UR4], R24, gsb0 ;  /* 0x00e00000041879f0 */ /* 0x000fe20008000818 */
[----:B------:R-:W-:Y:S01]  /*1bc0*/  ULDC UR6, c[0x0][0x604] ;  /* 0x0001810000067ab9 */ /* 0x000fe20000000800 */
[----:B------:R-:W-:Y:S01]  /*1bd0*/  ULDC UR7, c[0x0][0x604] ;  /* 0x0001810000077ab9 */ /* 0x000fe20000000800 */
[----:B------:R-:W-:Y:S02]  /*1be0*/  WARPGROUP.DEPBAR.LE gsb0, 0x0 ;  /* 0x00008000000079c5 */ /* 0x000fe40000010000 */
[----:B------:R-:W-:Y:S02]  /*1bf0*/  FSEL R26, R26, -INF , P5 ;  /* 0xff8000001a1a7808 */ /* 0x000fe40002800000 */
[----:B------:R-:W-:Y:S02]  /*1c00*/  FSEL R27, R27, -INF , P2 ;  /* 0xff8000001b1b7808 */ /* 0x000fe40001000000 */
[----:B------:R-:W-:Y:S02]  /*1c10*/  FSEL R30, R30, -INF , P3 ;  /* 0xff8000001e1e7808 */ /* 0x000fe40001800000 */
[----:B------:R-:W-:-:S02]  /*1c20*/  ISETP.GT.AND P2, PT, R3, R17, PT ;  /* 0x000000110300720c */ /* 0x000fc40003f44270 */
[----:B------:R-:W-:Y:S02]  /*1c30*/  FMNMX R15, R26, R27, !PT ;  /* 0x0000001b1a0f7209 */ /* 0x000fe40007800000 */
[----:B------:R-:W-:Y:S02]  /*1c40*/  FSEL R31, R31, -INF , P2 ;  /* 0xff8000001f1f7808 */ /* 0x000fe40001000000 */
[----:B------:R-:W-:Y:S02]  /*1c50*/  FMNMX R20, R30, R15, !PT ;  /* 0x0000000f1e147209 */ /* 0x000fe40007800000 */
[----:B------:R-:W-:Y:S02]  /*1c60*/  FSEL R34, R34, -INF , P1 ;  /* 0xff80000022227808 */ /* 0x000fe40000800000 */
[----:B------:R-:W-:Y:S02]  /*1c70*/  FMNMX R15, R31, R20, !PT ;  /* 0x000000141f0f7209 */ /* 0x000fe40007800000 */
[----:B------:R-:W-:-:S02]  /*1c80*/  ISETP.GE.AND P5, PT, R3, R14, PT ;  /* 0x0000000e0300720c */ /* 0x000fc40003fa6270 */
[----:B------:R-:W-:Y:S02]  /*1c90*/  FSEL R25, R25, -INF , P2 ;  /* 0xff80000019197808 */ /* 0x000fe40001000000 */
[----:B------:R-:W-:Y:S02]  /*1ca0*/  IADD3 R14, R17, 0x18, RZ ;  /* 0x00000018110e7810 */ /* 0x000fe40007ffe0ff */
[----:B------:R-:W-:Y:S02]  /*1cb0*/  ISETP.GE.AND P2, PT, R3, R18, PT ;  /* 0x000000120300720c */ /* 0x000fe40003f46270 */
[----:B------:R-:W-:Y:S02]  /*1cc0*/  FSEL R35, R35, -INF , P4 ;  /* 0xff80000023237808 */ /* 0x000fe40002000000 */
[----:B------:R-:W-:Y:S02]  /*1cd0*/  FMNMX R18, R34, R15, !PT ;  /* 0x0000000f22127209 */ /* 0x000fe40007800000 */
[----:B------:R-:W-:-:S02]  /*1ce0*/  FSEL R24, R24, -INF , P3 ;  /* 0xff80000018187808 */ /* 0x000fc40001800000 */
[----:B------:R-:W-:Y:S02]  /*1cf0*/  ISETP.GE.AND P3, PT, R3, R14, PT ;  /* 0x0000000e0300720c */ /* 0x000fe40003f66270 */
[----:B------:R-:W-:Y:S02]  /*1d00*/  IADD3 R14, R17, 0x20, RZ ;  /* 0x00000020110e7810 */ /* 0x000fe40007ffe0ff */
[----:B------:R-:W-:Y:S02]  /*1d10*/  FSEL R38, R38, -INF , P6 ;  /* 0xff80000026267808 */ /* 0x000fe40003000000 */
[----:B------:R-:W-:Y:S02]  /*1d20*/  FMNMX R15, R35, R18, !PT ;  /* 0x00000012230f7209 */ /* 0x000fe40007800000 */
[----:B------:R-:W-:Y:S02]  /*1d30*/  FSEL R28, R28, -INF , P1 ;  /* 0xff8000001c1c7808 */ /* 0x000fe40000800000 */
[----:B------:R-:W-:Y:S01]  /*1d40*/  ISETP.GE.AND P1, PT, R3, R14, PT ;  /* 0x0000000e0300720c */ /* 0x000fe20003f26270 */
[----:B------:R-:W-:Y:S01]  /*1d50*/  VIADD R14, R17, 0x21 ;  /* 0x00000021110e7836 */ /* 0x000fe20000000000 */
[----:B------:R-:W-:-:S02]  /*1d60*/  FSEL R39, R39, -INF , P5 ;  /* 0xff80000027277808 */ /* 0x000fc40002800000 */
[----:B------:R-:W-:Y:S02]  /*1d70*/  FMNMX R18, R38, R15, !PT ;  /* 0x0000000f26127209 */ /* 0x000fe40007800000 */
[----:B------:R-:W-:Y:S02]  /*1d80*/  FSEL R42, R42, -INF , P3 ;  /* 0xff8000002a2a7808 */ /* 0x000fe40001800000 */
[----:B------:R-:W-:Y:S02]  /*1d90*/  FMNMX R15, R39, R18, !PT ;  /* 0x00000012270f7209 */ /* 0x000fe40007800000 */
[----:B------:R-:W-:Y:S02]  /*1da0*/  FSEL R29, R29, -INF , P4 ;  /* 0xff8000001d1d7808 */ /* 0x000fe40002000000 */
[----:B------:R-:W-:Y:S02]  /*1db0*/  ISETP.GE.AND P4, PT, R3, R14, PT ;  /* 0x0000000e0300720c */ /* 0x000fe40003f86270 */
[----:B------:R-:W-:-:S02]  /*1dc0*/  IADD3 R14, R17, 0x28, RZ ;  /* 0x00000028110e7810 */ /* 0x000fc40007ffe0ff */
[----:B------:R-:W-:Y:S02]  /*1dd0*/  FSEL R43, R43, -INF , P2 ;  /* 0xff8000002b2b7808 */ /* 0x000fe40001000000 */
[----:B------:R-:W-:Y:S02]  /*1de0*/  FMNMX R18, R42, R15, !PT ;  /* 0x0000000f2a127209 */ /* 0x000fe40007800000 */
[----:B------:R-:W-:Y:S02]  /*1df0*/  FSEL R32, R32, -INF , P6 ;  /* 0xff80000020207808 */ /* 0x000fe40003000000 */
[----:B------:R-:W-:Y:S01]  /*1e00*/  ISETP.GE.AND P6, PT, R3, R14, PT ;  /* 0x0000000e0300720c */ /* 0x000fe20003fc6270 */
[----:B------:R-:W-:Y:S01]  /*1e10*/  VIADD R14, R17, 0x29 ;  /* 0x00000029110e7836 */ /* 0x000fe20000000000 */
[----:B------:R-:W-:Y:S02]  /*1e20*/  FSEL R46, R46, -INF , P1 ;  /* 0xff8000002e2e7808 */ /* 0x000fe40000800000 */
[----:B------:R-:W-:-:S02]  /*1e30*/  FMNMX R15, R43, R18, !PT ;  /* 0x000000122b0f7209 */ /* 0x000fc40007800000 */
[----:B------:R-:W-:Y:S02]  /*1e40*/  FSEL R33, R33, -INF , P5 ;  /* 0xff80000021217808 */ /* 0x000fe40002800000 */
[----:B------:R-:W-:Y:S02]  /*1e50*/  FSEL R47, R47, -INF , P4 ;  /* 0xff8000002f2f7808 */ /* 0x000fe40002000000 */
[----:B------:R-:W-:Y:S02]  /*1e60*/  FMNMX R18, R46, R15, !PT ;  /* 0x0000000f2e127209 */ /* 0x000fe40007800000 */
[----:B------:R-:W-:Y:S02]  /*1e70*/  ISETP.GE.AND P5, PT, R3, R14, PT ;  /* 0x0000000e0300720c */ /* 0x000fe40003fa6270 */
[----:B------:R-:W-:Y:S02]  /*1e80*/  IADD3 R14, R17, 0x30, RZ ;  /* 0x00000030110e7810 */ /* 0x000fe40007ffe0ff */
[----:B------:R-:W-:-:S02]  /*1e90*/  FSEL R50, R50, -INF , P6 ;  /* 0xff80000032327808 */ /* 0x000fc40003000000 */
[----:B------:R-:W-:Y:S02]  /*1ea0*/  FMNMX R15, R47, R18, !PT ;  /* 0x000000122f0f7209 */ /* 0x000fe40007800000 */
[----:B------:R-:W-:Y:S02]  /*1eb0*/  FSEL R36, R36, -INF , P3 ;  /* 0xff80000024247808 */ /* 0x000fe40001800000 */
[----:B------:R-:W-:Y:S01]  /*1ec0*/  ISETP.GE.AND P3, PT, R3, R14, PT ;  /* 0x0000000e0300720c */ /* 0x000fe20003f66270 */
[----:B------:R-:W-:Y:S01]  /*1ed0*/  VIADD R14, R17, 0x31 ;  /* 0x00000031110e7836 */ /* 0x000fe20000000000 */
[----:B------:R-:W-:Y:S02]  /*1ee0*/  FSEL R51, R51, -INF , P5 ;  /* 0xff80000033337808 */ /* 0x000fe40002800000 */
[----:B------:R-:W-:Y:S02]  /*1ef0*/  FMNMX R18, R50, R15, !PT ;  /* 0x0000000f32127209 */ /* 0x000fe40007800000 */
[----:B------:R-:W-:-:S02]  /*1f00*/  FSEL R37, R37, -INF , P2 ;  /* 0xff80000025257808 */ /* 0x000fc40001000000 */
[----:B------:R-:W-:Y:S02]  /*1f10*/  ISETP.GE.AND P2, PT, R3, R14, PT ;  /* 0x0000000e0300720c */ /* 0x000fe40003f46270 */
[----:B------:R-:W-:Y:S02]  /*1f20*/  FSEL R54, R54, -INF , P3 ;  /* 0xff80000036367808 */ /* 0x000fe40001800000 */
[----:B------:R-:W-:Y:S02]  /*1f30*/  FMNMX R19, R51, R18, !PT ;  /* 0x0000001233137209 */ /* 0x000fe40007800000 */
[----:B------:R-:W-:Y:S02]  /*1f40*/  FMNMX R15, R24, R25, !PT ;  /* 0x00000019180f7209 */ /* 0x000fe40007800000 */
[----:B------:R-:W-:Y:S02]  /*1f50*/  FSEL R55, R55, -INF , P2 ;  /* 0xff80000037377808 */ /* 0x000fe40001000000 */
[----:B------:R-:W-:-:S02]  /*1f60*/  FMNMX R18, R54, R19, !PT ;  /* 0x0000001336127209 */ /* 0x000fc40007800000 */
[----:B------:R-:W-:Y:S02]  /*1f70*/  FMNMX R14, R28, R15, !PT ;  /* 0x0000000f1c0e7209 */ /* 0x000fe40007800000 */
[----:B------:R-:W-:Y:S02]  /*1f80*/  FMNMX R19, R55, R18, !PT ;  /* 0x0000001237137209 */ /* 0x000fe40007800000 */
[----:B------:R-:W-:Y:S02]  /*1f90*/  FMNMX R15, R29, R14, !PT ;  /* 0x0000000e1d0f7209 */ /* 0x000fe40007800000 */
[----:B------:R-:W-:Y:S01]  /*1fa0*/  FSEL R40, R40, -INF , P1 ;  /* 0xff80000028287808 */ /* 0x000fe20000800000 */
[----:B------:R-:W1:Y:S01]  /*1fb0*/  SHFL.BFLY PT, R20, R19, 0x1, 0x1f ;  /* 0x0c201f0013147f89 */ /* 0x000e6200000e0000 */
[----:B------:R-:W-:Y:S02]  /*1fc0*/  FMNMX R14, R32, R15, !PT ;  /* 0x0000000f200e7209 */ /* 0x000fe40007800000 */
[----:B------:R-:W-:-:S02]  /*1fd0*/  FSEL R41, R41, -INF , P4 ;  /* 0xff80000029297808 */ /* 0x000fc40002000000 */
[----:B------:R-:W-:Y:S02]  /*1fe0*/  FMNMX R15, R33, R14, !PT ;  /* 0x0000000e210f7209 */ /* 0x000fe40007800000 */
[----:B------:R-:W-:Y:S02]  /*1ff0*/  FSEL R44, R44, -INF , P6 ;  /* 0xff8000002c2c7808 */ /* 0x000fe40003000000 */
[----:B------:R-:W-:Y:S02]  /*2000*/  FMNMX R14, R36, R15, !PT ;  /* 0x0000000f240e7209 */ /* 0x000fe40007800000 */
[----:B------:R-:W-:Y:S02]  /*2010*/  FSEL R45, R45, -INF , P5 ;  /* 0xff8000002d2d7808 */ /* 0x000fe40002800000 */
[----:B------:R-:W-:Y:S02]  /*2020*/  FMNMX R15, R37, R14, !PT ;  /* 0x0000000e250f7209 */ /* 0x000fe40007800000 */
[----:B------:R-:W-:-:S02]  /*2030*/  FSEL R48, R48, -INF , P3 ;  /* 0xff80000030307808 */ /* 0x000fc40001800000 */
[----:B------:R-:W-:Y:S02]  /*2040*/  FMNMX R14, R40, R15, !PT ;  /* 0x0000000f280e7209 */ /* 0x000fe40007800000 */
[----:B------:R-:W-:Y:S02]  /*2050*/  FSEL R49, R49, -INF , P2 ;  /* 0xff80000031317808 */ /* 0x000fe40001000000 */
[----:B------:R-:W-:Y:S02]  /*2060*/  FMNMX R15, R41, R14, !PT ;  /* 0x0000000e290f7209 */ /* 0x000fe40007800000 */
[----:B------:R-:W-:Y:S02]  /*2070*/  IADD3 R14, R17, 0x38, RZ ;  /* 0x00000038110e7810 */ /* 0x000fe40007ffe0ff */
[----:B------:R-:W-:Y:S02]  /*2080*/  FMNMX R18, R44, R15, !PT ;  /* 0x0000000f2c127209 */ /* 0x000fe40007800000 */
[----:B-1----:R-:W-:-:S02]  /*2090*/  FMNMX R20, R19, R20, !PT ;  /* 0x0000001413147209 */ /* 0x002fc40007800000 */
[----:B------:R-:W-:Y:S02]  /*20a0*/  FMNMX R15, R45, R18, !PT ;  /* 0x000000122d0f7209 */ /* 0x000fe40007800000 */
[----:B------:R-:W-:Y:S01]  /*20b0*/  ISETP.GE.AND P1, PT, R3, R14, PT ;  /* 0x0000000e0300720c */ /* 0x000fe20003f26270 */
[----:B------:R-:W1:Y:S01]  /*20c0*/  SHFL.BFLY PT, R19, R20, 0x2, 0x1f ;  /* 0x0c401f0014137f89 */ /* 0x000e6200000e0000 */
[----:B------:R-:W-:Y:S01]  /*20d0*/  VIADD R14, R17, 0x39 ;  /* 0x00000039110e7836 */ /* 0x000fe20000000000 */
[----:B------:R-:W-:Y:S02]  /*20e0*/  FMNMX R18, R48, R15, !PT ;  /* 0x0000000f30127209 */ /* 0x000fe40007800000 */
[----:B------:R-:W-:Y:S02]  /*20f0*/  FSEL R52, R52, -INF , P1 ;  /* 0xff80000034347808 */ /* 0x000fe40000800000 */
[----:B------:R-:W-:Y:S02]  /*2100*/  ISETP.GE.AND P2, PT, R3, R14, PT ;  /* 0x0000000e0300720c */ /* 0x000fe40003f46270 */
[----:B------:R-:W-:-:S02]  /*2110*/  FMNMX R15, R49, R18, !PT ;  /* 0x00000012310f7209 */ /* 0x000fc40007800000 */
[----:B------:R-:W-:Y:S02]  /*2120*/  FSEL R53, R53, -INF , P2 ;  /* 0xff80000035357808 */ /* 0x000fe40001000000 */
[----:B------:R-:W-:-:S04]  /*2130*/  FMNMX R14, R52, R15, !PT ;  /* 0x0000000f340e7209 */ /* 0x000fc80007800000 */
[----:B------:R-:W-:-:S05]  /*2140*/  FMNMX R14, R53, R14, !PT ;  /* 0x0000000e350e7209 */ /* 0x000fca0007800000 */
[----:B------:R-:W2:Y:S01]  /*2150*/  SHFL.BFLY PT, R15, R14, 0x1, 0x1f ;  /* 0x0c201f000e0f7f89 */ /* 0x000ea200000e0000 */
[----:B-1----:R-:W-:-:S04]  /*2160*/  FMNMX R20, R20, R19, !PT ;  /* 0x0000001314147209 */ /* 0x002fc80007800000 */
[----:B------:R-:W-:-:S04]  /*2170*/  FSETP.NEU.AND P1, PT, R20, -INF , PT ;  /* 0xff8000001400780b */ /* 0x000fc80003f2d000 */
[----:B------:R-:W-:-:S05]  /*2180*/  FSEL R18, R20, RZ, P1 ;  /* 0x000000ff14127208 */ /* 0x000fca0000800000 */
[----:B------:R-:W-:Y:S01]  /*2190*/  FMUL R19, R18, UR6 ;  /* 0x0000000612137c20 */ /* 0x000fe20008400000 */
[----:B------:R-:W-:-:S03]  /*21a0*/  ULDC UR6, c[0x0][0x604] ;  /* 0x0001810000067ab9 */ /* 0x000fc60000000800 */
[--C-:B------:R-:W-:Y:S01]  /*21b0*/  FFMA R26, R26, UR6, -R19.reuse ;  /* 0x000000061a1a7c23 */ /* 0x100fe20008000813 */
[----:B------:R-:W-:Y:S02]  /*21c0*/  ULDC UR6, c[0x0][0x604] ;  /* 0x0001810000067ab9 */ /* 0x000fe40000000800 */
[--C-:B------:R-:W-:Y:S01]  /*21d0*/  FFMA R27, R27, UR6, -R19.reuse ;  /* 0x000000061b1b7c23 */ /* 0x100fe20008000813 */
[----:B--2---:R-:W-:Y:S01]  /*21e0*/  FMNMX R15, R14, R15, !PT ;  /* 0x0000000f0e0f7209 */ /* 0x004fe20007800000 */
[----:B------:R-:W-:Y:S01]  /*21f0*/  ULDC UR6, c[0x0][0x604] ;  /* 0x0001810000067ab9 */ /* 0x000fe20000000800 */
[----:B------:R-:W-:Y:S01]  /*2200*/  FSETP.GEU.AND P6, PT, R26, -126, PT ;  /* 0xc2fc00001a00780b */ /* 0x000fe20003fce000 */
[----:B------:R-:W-:Y:S01]  /*2210*/  FFMA R30, R30, UR6, -R19 ;  /* 0x000000061e1e7c23 */ /* 0x000fe20008000813 */
[----:B------:R-:W-:Y:S01]  /*2220*/  FSETP.GEU.AND P5, PT, R27, -126, PT ;  /* 0xc2fc00001b00780b */ /* 0x000fe20003fae000 */
[----:B------:R-:W1:Y:S01]  /*2230*/  SHFL.BFLY PT, R18, R15, 0x2, 0x1f ;  /* 0x0c401f000f127f89 */ /* 0x000e6200000e0000 */
[----:B------:R-:W-:-:S02]  /*2240*/  ULDC UR6, c[0x0][0x604] ;  /* 0x0001810000067ab9 */ /* 0x000fc40000000800 */
[--C-:B------:R-:W-:Y:S01]  /*2250*/  FFMA R31, R31, UR6, -R19.reuse ;  /* 0x000000061f1f7c23 */ /* 0x100fe20008000813 */
[----:B------:R-:W-:Y:S01]  /*2260*/  ULDC UR6, c[0x0][0x604] ;  /* 0x0001810000067ab9 */ /* 0x000fe20000000800 */
[----:B------:R-:W-:Y:S01]  /*2270*/  FSETP.GEU.AND P3, PT, R30, -126, PT ;  /* 0xc2fc00001e00780b */ /* 0x000fe20003f6e000 */
[--C-:B------:R-:W-:Y:S01]  /*2280*/  FFMA R34, R34, UR6, -R19.reuse ;  /* 0x0000000622227c23 */ /* 0x100fe20008000813 */
[----:B------:R-:W-:Y:S01]  /*2290*/  ULDC UR6, c[0x0][0x604] ;  /* 0x0001810000067ab9 */ /* 0x000fe20000000800 */
[----:B------:R-:W-:Y:S01]  /*22a0*/  FSETP.GEU.AND P2, PT, R31, -126, PT ;  /* 0xc2fc00001f00780b */ /* 0x000fe20003f4e000 */
[--C-:B------:R-:W-:Y:S01]  /*22b0*/  FFMA R35, R35, UR6, -R19.reuse ;  /* 0x0000000623237c23 */ /* 0x100fe20008000813 */
[----:B------:R-:W-:Y:S01]  /*22c0*/  @!P6 FMUL R26, R26, 0.5 ;  /* 0x3f0000001a1ae820 */ /* 0x000fe20000400000 */
[----:B------:R-:W-:Y:S01]  /*22d0*/  ULDC UR6, c[0x0][0x604] ;  /* 0x0001810000067ab9 */ /* 0x000fe20000000800 */
[----:B------:R-:W-:Y:S01]  /*22e0*/  @!P5 FMUL R27, R27, 0.5 ;  /* 0x3f0000001b1bd820 */ /* 0x000fe20000400000 */
[--C-:B------:R-:W-:Y:S01]  /*22f0*/  FFMA R38, R38, UR6, -R19.reuse ;  /* 0x0000000626267c23 */ /* 0x100fe20008000813 */
[----:B------:R-:W2:Y:S01]  /*2300*/  MUFU.EX2 R89, R26 ;  /* 0x0000001a00597308 */ /* 0x000ea20000000800 */
[----:B------:R-:W-:Y:S01]  /*2310*/  ULDC UR6, c[0x0][0x604] ;  /* 0x0001810000067ab9 */ /* 0x000fe20000000800 */
[----:B------:R-:W-:Y:S01]  /*2320*/  FSETP.GEU.AND P1, PT, R34, -126, PT ;  /* 0xc2fc00002200780b */ /* 0x000fe20003f2e000 */
[----:B------:R-:W-:Y:S01]  /*2330*/  FFMA R39, R39, UR6, -R19 ;  /* 0x0000000627277c23 */ /* 0x000fe20008000813 */
[----:B------:R-:W-:Y:S01]  /*2340*/  @!P3 FMUL R30, R30, 0.5 ;  /* 0x3f0000001e1eb820 */ /* 0x000fe20000400000 */
[----:B------:R-:W-:-:S02]  /*2350*/  ULDC UR6, c[0x0][0x604] ;  /* 0x0001810000067ab9 */ /* 0x000fc40000000800 */
[----:B------:R-:W-:Y:S01]  /*2360*/  @!P2 FMUL R31, R31, 0.5 ;  /* 0x3f0000001f1fa820 */ /* 0x000fe20000400000 */
[----:B------:R-:W3:Y:S01]  /*2370*/  MUFU.EX2 R22, R27 ;  /* 0x0000001b00167308 */ /* 0x000ee20000000800 */
[--C-:B------:R-:W-:Y:S01]  /*2380*/  FFMA R42, R42, UR6, -R19.reuse ;  /* 0x000000062a2a7c23 */ /* 0x100fe20008000813 */
[----:B-1----:R-:W-:Y:S01]  /*2390*/  FMNMX R18, R15, R18, !PT ;  /* 0x000000120f127209 */ /* 0x002fe20007800000 */
[----:B------:R-:W-:Y:S02]  /*23a0*/  ULDC UR6, c[0x0][0x604] ;  /* 0x0001810000067ab9 */ /* 0x000fe40000000800 */
[--C-:B------:R-:W-:Y:S01]  /*23b0*/  FFMA R43, R43, UR6, -R19.reuse ;  /* 0x000000062b2b7c23 */ /* 0x100fe20008000813 */
[----:B------:R-:W-:Y:S01]  /*23c0*/  FSETP.NEU.AND P4, PT, R18, -INF , PT ;  /* 0xff8000001200780b */ /* 0x000fe20003f8d000 */
[----:B------:R-:W-:Y:S01]  /*23d0*/  @!P1 FMUL R34, R34, 0.5 ;  /* 0x3f00000022229820 */ /* 0x000fe20000400000 */
[----:B------:R-:W1:Y:S01]  /*23e0*/  MUFU.EX2 R91, R30 ;  /* 0x0000001e005b7308 */ /* 0x000e620000000800 */
[----:B--2---:R-:W-:Y:S01]  /*23f0*/  @!P6 FMUL R89, R89, R89 ;  /* 0x000000595959e220 */ /* 0x004fe20000400000 */
[----:B------:R-:W-:Y:S01]  /*2400*/  FSEL R14, R18, RZ, P4 ;  /* 0x000000ff120e7208 */ /* 0x000fe20002000000 */
[----:B------:R-:W-:Y:S01]  /*2410*/  ULDC UR6, c[0x0][0x604] ;  /* 0x0001810000067ab9 */ /* 0x000fe20000000800 */
[----:B------:R-:W-:Y:S01]  /*2420*/  FSETP.GEU.AND P4, PT, R35, -126, PT ;  /* 0xc2fc00002300780b */ /* 0x000fe20003f8e000 */
[--C-:B------:R-:W-:Y:S01]  /*2430*/  FFMA R46, R46, UR6, -R19.reuse ;  /* 0x000000062e2e7c23 */ /* 0x100fe20008000813 */
[----:B------:R-:W-:Y:S01]  /*2440*/  FSETP.GEU.AND P6, PT, R38, -126, PT ;  /* 0xc2fc00002600780b */ /* 0x000fe20003fce000 */
[----:B------:R-:W-:Y:S01]  /*2450*/  ULDC UR6, c[0x0][0x604] ;  /* 0x0001810000067ab9 */ /* 0x000fe20000000800 */
[----:B------:R-:W2:Y:S01]  /*2460*/  MUFU.EX2 R93, R34 ;  /* 0x00000022005d7308 */ /* 0x000ea20000000800 */
[----:B---3--:R-:W-:Y:S01]  /*2470*/  @!P5 FMUL R22, R22, R22 ;  /* 0x000000161616d220 */ /* 0x008fe20000400000 */
[----:B------:R-:W-:Y:S01]  /*2480*/  FSETP.GEU.AND P5, PT, R39, -126, PT ;  /* 0xc2fc00002700780b */ /* 0x000fe20003fae000 */
[----:B------:R-:W-:Y:S01]  /*2490*/  FFMA R47, R47, UR6, -R19 ;  /* 0x000000062f2f7c23 */ /* 0x000fe20008000813 */
[----:B------:R-:W-:-:S02]  /*24a0*/  ULDC UR6, c[0x0][0x604] ;  /* 0x0001810000067ab9 */ /* 0x000fc40000000800 */
[--C-:B------:R-:W-:Y:S01]  /*24b0*/  FFMA R50, R50, UR6, -R19.reuse ;  /* 0x0000000632327c23 */ /* 0x100fe20008000813 */
[----:B------:R-:W-:Y:S01]  /*24c0*/  ULDC UR6, c[0x0][0x604] ;  /* 0x0001810000067ab9 */ /* 0x000fe20000000800 */
[----:B------:R-:W3:Y:S01]  /*24d0*/  MUFU.EX2 R26, R31 ;  /* 0x0000001f001a7308 */ /* 0x000ee20000000800 */
[----:B------:R-:W-:Y:S01]  /*24e0*/  @!P4 FMUL R35, R35, 0.5 ;  /* 0x3f0000002323c820 */ /* 0x000fe20000400000 */
[--C-:B------:R-:W-:Y:S01]  /*24f0*/  FFMA R51, R51, UR6, -R19.reuse ;  /* 0x0000000633337c23 */ /* 0x100fe20008000813 */
[----:B------:R-:W-:Y:S01]  /*2500*/  @!P6 FMUL R38, R38, 0.5 ;  /* 0x3f0000002626e820 */ /* 0x000fe20000400000 */
[----:B-1----:R-:W-:Y:S01]  /*2510*/  @!P3 FMUL R91, R91, R91 ;  /* 0x0000005b5b5bb220 */ /* 0x002fe20000400000 */
[----:B------:R-:W-:Y:S01]  /*2520*/  FSETP.GEU.AND P3, PT, R42, -126, PT ;  /* 0xc2fc00002a00780b */ /* 0x000fe20003f6e000 */
[----:B------:R-:W-:Y:S01]  /*2530*/  ULDC UR6, c[0x0][0x604] ;  /* 0x0001810000067ab9 */ /* 0x000fe20000000800 */
[----:B------:R-:W-:Y:S01]  /*2540*/  @!P5 FMUL R39, R39, 0.5 ;  /* 0x3f0000002727d820 */ /* 0x000fe20000400000 */
[----:B------:R-:W1:Y:S01]  /*2550*/  MUFU.EX2 R30, R35 ;  /* 0x00000023001e7308 */ /* 0x000e620000000800 */
[----:B--2---:R-:W-:Y:S01]  /*2560*/  @!P1 FMUL R93, R93, R93 ;  /* 0x0000005d5d5d9220 */ /* 0x004fe20000400000 */
[----:B------:R-:W-:Y:S01]  /*2570*/  FSETP.GEU.AND P1, PT, R46, -126, PT ;  /* 0xc2fc00002e00780b */ /* 0x000fe20003f2e000 */
[----:B------:R-:W-:Y:S01]  /*2580*/  FFMA R54, R54, UR6, -R19 ;  /* 0x0000000636367c23 */ /* 0x000fe20008000813 */
[----:B------:R-:W-:-:S02]  /*2590*/  ULDC UR6, c[0x0][0x604] ;  /* 0x0001810000067ab9 */ /* 0x000fc40000000800 */
[----:B------:R-:W-:Y:S01]  /*25a0*/  FFMA R19, R55, UR6, -R19 ;  /* 0x0000000637137c23 */ /* 0x000fe20008000813 */
[----:B------:R-:W-:Y:S01]  /*25b0*/  ULDC UR6, c[0x0][0x604] ;  /* 0x0001810000067ab9 */ /* 0x000fe20000000800 */
[----:B------:R-:W2:Y:S01]  /*25c0*/  MUFU.EX2 R95, R38 ;  /* 0x00000026005f7308 */ /* 0x000ea20000000800 */
[----:B---3--:R-:W-:Y:S01]  /*25d0*/  @!P2 FMUL R26, R26, R26 ;  /* 0x0000001a1a1aa220 */ /* 0x008fe20000400000 */
[----:B------:R-:W-:Y:S01]  /*25e0*/  FSETP.GEU.AND P2, PT, R43, -126, PT ;  /* 0xc2fc00002b00780b */ /* 0x000fe20003f4e000 */
[----:B------:R-:W-:Y:S01]  /*25f0*/  @!P3 FMUL R42, R42, 0.5 ;  /* 0x3f0000002a2ab820 */ /* 0x000fe20000400000 */
[----:B------:R-:W-:Y:S01]  /*2600*/  FMUL R14, R14, UR6 ;  /* 0x000000060e0e7c20 */ /* 0x000fe20008400000 */
[----:B------:R-:W-:Y:S02]  /*2610*/  ULDC UR6, c[0x0][0x604] ;  /* 0x0001810000067ab9 */ /* 0x000fe40000000800 */
[----:B------:R-:W-:Y:S01]  /*2620*/  @!P1 FMUL R46, R46, 0.5 ;  /* 0x3f0000002e2e9820 */ /* 0x000fe20000400000 */
[----:B------:R-:W3:Y:S01]  /*2630*/  MUFU.EX2 R34, R39 ;  /* 0x0000002700227308 */ /* 0x000ee20000000800 */
[----:B-1----:R-:W-:Y:S01]  /*2640*/  @!P4 FMUL R30, R30, R30 ;  /* 0x0000001e1e1ec220 */ /* 0x002fe20000400000 */
[----:B------:R-:W-:Y:S01]  /*2650*/  FSETP.GEU.AND P4, PT, R47, -126, PT ;  /* 0xc2fc00002f00780b */ /* 0x000fe20003f8e000 */
[--C-:B------:R-:W-:Y:S01]  /*2660*/  FFMA R24, R24, UR6, -R14.reuse ;  /* 0x0000000618187c23 */ /* 0x100fe2000800080e */
[----:B------:R-:W-:Y:S01]  /*2670*/  ULDC UR6, c[0x0][0x604] ;  /* 0x0001810000067ab9 */ /* 0x000fe20000000800 */
[--C-:B------:R-:W-:Y:S01]  /*2680*/  FFMA R41, R41, UR7, -R14.reuse ;  /* 0x0000000729297c23 */ /* 0x100fe2000800080e */
[--C-:B------:R-:W-:Y:S01]  /*2690*/  FFMA R25, R25, UR6, -R14.reuse ;  /* 0x0000000619197c23 */ /* 0x100fe2000800080e */
[----:B------:R-:W-:Y:S01]  /*26a0*/  @!P2 FMUL R43, R43, 0.5 ;  /* 0x3f0000002b2ba820 */ /* 0x000fe20000400000 */
[----:B------:R-:W1:Y:S01]  /*26b0*/  MUFU.EX2 R42, R42 ;  /* 0x0000002a002a7308 */ /* 0x000e620000000800 */
[----:B--2---:R-:W-:Y:S01]  /*26c0*/  @!P6 FMUL R95, R95, R95 ;  /* 0x0000005f5f5fe220 */ /* 0x004fe20000400000 */
[----:B------:R-:W-:Y:S01]  /*26d0*/  FSETP.GEU.AND P6, PT, R50, -126, PT ;  /* 0xc2fc00003200780b */ /* 0x000fe20003fce000 */
[----:B------:R-:W-:Y:S01]  /*26e0*/  ULDC UR6, c[0x0][0x604] ;  /* 0x0001810000067ab9 */ /* 0x000fe20000000800 */
[----:B------:R-:W-:Y:S01]  /*26f0*/  ULDC UR7, c[0x0][0x604] ;  /* 0x0001810000077ab9 */ /* 0x000fe20000000800 */
[--C-:B------:R-:W-:Y:S01]  /*2700*/  FFMA R28, R28, UR6, -R14.reuse ;  /* 0x000000061c1c7c23 */ /* 0x100fe2000800080e */
[----:B------:R-:W-:Y:S01]  /*2710*/  ULDC UR6, c[0x0][0x604] ;  /* 0x0001810000067ab9 */ /* 0x000fe20000000800 */
[----:B------:R-:W-:Y:S01]  /*2720*/  @!P4 FMUL R47, R47, 0.5 ;  /* 0x3f0000002f2fc820 */ /* 0x000fe20000400000 */
[----:B------:R-:W2:Y:S01]  /*2730*/  MUFU.EX2 R97, R43 ;  /* 0x0000002b00617308 */ /* 0x000ea20000000800 */
[----:B---3--:R-:W-:Y:S01]  /*2740*/  @!P5 FMUL R34, R34, R34 ;  /* 0x000000222222d220 */ /* 0x008fe20000400000 */
[----:B------:R-:W-:Y:S01]  /*2750*/  FSETP.GEU.AND P5, PT, R51, -126, PT ;  /* 0xc2fc00003300780b */ /* 0x000fe20003fae000 */
[--C-:B------:R-:W-:Y:S01]  /*2760*/  FFMA R29, R29, UR6, -R14.reuse ;  /* 0x000000061d1d7c23 */ /* 0x100fe2000800080e */
[----:B------:R-:W-:Y:S01]  /*2770*/  ULDC UR6, c[0x0][0x604] ;  /* 0x0001810000067ab9 */ /* 0x000fe20000000800 */
[--C-:B------:R-:W-:Y:S01]  /*2780*/  FFMA R52, R52, UR7, -R14.reuse ;  /* 0x0000000734347c23 */ /* 0x100fe2000800080e */
[----:B------:R-:W-:Y:S01]  /*2790*/  FFMA R32, R32, UR6, -R14 ;  /* 0x0000000620207c23 */ /* 0x000fe2000800080e */
[----:B------:R-:W-:Y:S01]  /*27a0*/  @!P6 FMUL R50, R50, 0.5 ;  /* 0x3f0000003232e820 */ /* 0x000fe20000400000 */
[----:B------:R-:W3:Y:S01]  /*27b0*/  MUFU.EX2 R99, R47 ;  /* 0x0000002f00637308 */ /* 0x000ee20000000800 */
[----:B-1----:R-:W-:Y:S01]  /*27c0*/  @!P3 FMUL R42, R42, R42 ;  /* 0x0000002a2a2ab220 */ /* 0x002fe20000400000 */
[----:B------:R-:W-:Y:S01]  /*27d0*/  FSETP.GEU.AND P3, PT, R54, -126, PT ;  /* 0xc2fc00003600780b */ /* 0x000fe20003f6e000 */
[----:B------:R-:W-:-:S02]  /*27e0*/  ULDC UR6, c[0x0][0x604] ;  /* 0x0001810000067ab9 */ /* 0x000fc40000000800 */
[--C-:B------:R-:W-:Y:S01]  /*27f0*/  FFMA R33, R33, UR6, -R14.reuse ;  /* 0x0000000621217c23 */ /* 0x100fe2000800080e */
[----:B------:R-:W-:Y:S01]  /*2800*/  ULDC UR6, c[0x0][0x604] ;  /* 0x0001810000067ab9 */ /* 0x000fe20000000800 */
[----:B------:R-:W-:Y:S01]  /*2810*/  @!P5 FMUL R51, R51, 0.5 ;  /* 0x3f0000003333d820 */ /* 0x000fe20000400000 */
[----:B------:R-:W1:Y:S01]  /*2820*/  MUFU.EX2 R46, R46 ;  /* 0x0000002e002e7308 */ /* 0x000e620000000800 */
[----:B--2---:R-:W-:Y:S01]  /*2830*/  @!P2 FMUL R97, R97, R97 ;  /* 0x000000616161a220 */ /* 0x004fe20000400000 */
[----:B------:R-:W-:Y:S01]  /*2840*/  FSETP.GEU.AND P2, PT, R19, -126, PT ;  /* 0xc2fc00001300780b */ /* 0x000fe20003f4e000 */
[----:B------:R-:W-:Y:S01]  /*2850*/  FFMA R36, R36, UR6, -R14 ;  /* 0x0000000624247c23 */ /* 0x000fe2000800080e */
[----:B------:R-:W-:Y:S01]  /*2860*/  ULDC UR6, c[0x0][0x604] ;  /* 0x0001810000067ab9 */ /* 0x000fe20000000800 */
[----:B------:R-:W-:Y:S01]  /*2870*/  FADD R15, R89, R42 ;  /* 0x0000002a590f7221 */ /* 0x000fe20000000000 */
[--C-:B------:R-:W-:Y:S01]  /*2880*/  FFMA R37, R37, UR6, -R14.reuse ;  /* 0x0000000625257c23 */ /* 0x100fe2000800080e */
[----:B------:R-:W-:Y:S01]  /*2890*/  @!P3 FMUL R54, R54, 0.5 ;  /* 0x3f0000003636b820 */ /* 0x000fe20000400000 */
[----:B------:R-:W2:Y:S01]  /*28a0*/  MUFU.EX2 R101, R51 ;  /* 0x0000003300657308 */ /* 0x000ea20000000800 */
[----:B---3--:R-:W-:Y:S01]  /*28b0*/  @!P4 FMUL R99, R99, R99 ;  /* 0x000000636363c220 */ /* 0x008fe20000400000 */
[----:B------:R-:W-:Y:S01]  /*28c0*/  FSETP.GEU.AND P4, PT, R25, -126, PT ;  /* 0xc2fc00001900780b */ /* 0x000fe20003f8e000 */
[----:B------:R-:W-:Y:S01]  /*28d0*/  ULDC UR6, c[0x0][0x604] ;  /* 0x0001810000067ab9 */ /* 0x000fe20000000800 */
[----:B------:R-:W-:Y:S01]  /*28e0*/  F2FP.F16.F32.PACK_AB R89, R22, R89 ;  /* 0x000000591659723e */ /* 0x000fe200000000ff */
[--C-:B------:R-:W-:Y:S01]  /*28f0*/  FFMA R40, R40, UR6, -R14.reuse ;  /* 0x0000000628287c23 */ /* 0x100fe2000800080e */
[----:B------:R-:W-:Y:S01]  /*2900*/  ULDC UR6, c[0x0][0x604] ;  /* 0x0001810000067ab9 */ /* 0x000fe20000000800 */
[----:B------:R-:W-:Y:S01]  /*2910*/  @!P2 FMUL R19, R19, 0.5 ;  /* 0x3f0000001313a820 */ /* 0x000fe20000400000 */
[----:B------:R-:W3:Y:S01]  /*2920*/  MUFU.EX2 R50, R50 ;  /* 0x0000003200327308 */ /* 0x000ee20000000800 */
[----:B-1----:R-:W-:Y:S01]  /*2930*/  @!P1 FMUL R46, R46, R46 ;  /* 0x0000002e2e2e9220 */ /* 0x002fe20000400000 */
[----:B------:R-:W-:Y:S01]  /*2940*/  FSETP.GEU.AND P1, PT, R24, -126, PT ;  /* 0xc2fc00001800780b */ /* 0x000fe20003f2e000 */
[--C-:B------:R-:W-:Y:S01]  /*2950*/  FFMA R44, R44, UR6, -R14.reuse ;  /* 0x000000062c2c7c23 */ /* 0x100fe2000800080e */
[----:B------:R-:W-:Y:S01]  /*2960*/  ULDC UR6, c[0x0][0x604] ;  /* 0x0001810000067ab9 */ /* 0x000fe20000000800 */
[----:B------:R-:W-:Y:S01]  /*2970*/  FADD R31, R26, R99 ;  /* 0x000000631a1f7221 */ /* 0x000fe20000000000 */
[--C-:B------:R-:W-:Y:S01]  /*2980*/  FFMA R45, R45, UR6, -R14.reuse ;  /* 0x000000062d2d7c23 */ /* 0x100fe2000800080e */
[----:B------:R-:W-:Y:S01]  /*2990*/  @!P4 FMUL R25, R25, 0.5 ;  /* 0x3f0000001919c820 */ /* 0x000fe20000400000 */
[----:B------:R-:W1:Y:S01]  /*29a0*/  MUFU.EX2 R103, R19 ;  /* 0x0000001300677308 */ /* 0x000e620000000800 */
[----:B--2---:R-:W-:Y:S01]  /*29b0*/  @!P5 FMUL R101, R101, R101 ;  /* 0x000000656565d220 */ /* 0x004fe20000400000 */
[----:B------:R-:W-:Y:S01]  /*29c0*/  FSETP.GEU.AND P5, PT, R29, -126, PT ;  /* 0xc2fc00001d00780b */ /* 0x000fe20003fae000 */
[----:B------:R-:W-:Y:S01]  /*29d0*/  ULDC UR6, c[0x0][0x604] ;  /* 0x0001810000067ab9 */ /* 0x000fe20000000800 */
[----:B------:R-:W-:Y:S01]  /*29e0*/  F2FP.F16.F32.PACK_AB R99, R99, R46 ;  /* 0x0000002e6363723e */ /* 0x000fe200000000ff */
        /* <DEDUP_REMOVED lines=8> */
[----:B------:R-:W-:Y:S01]  /*2a70*/  FADD R35, R30, R101 ;  /* 0x000000651e237221 */ /* 0x000fe20000000000 */
[----:B------:R-:W-:Y:S01]  /*2a80*/  FFMA R14, R53, UR6, -R14 ;  /* 0x00000006350e7c23 */ /* 0x000fe2000800080e */
[----:B------:R-:W-:Y:S01]  /*2a90*/  @!P5 FMUL R29, R29, 0.5 ;  /* 0x3f0000001d1dd820 */ /* 0x000fe20000400000 */
[----:B------:R-:W3:Y:S01]  /*2aa0*/  MUFU.EX2 R54, R54 ;  /* 0x0000003600367308 */ /* 0x000ee20000000800 */
[----:B-1----:R-:W-:Y:S01]  /*2ab0*/  @!P2 FMUL R103, R103, R103 ;  /* 0x000000676767a220 */ /* 0x002fe20000400000 */
[----:B------:R-:W-:-:S02]  /*2ac0*/  FSETP.GEU.AND P2, PT, R33, -126, PT ;  /* 0xc2fc00002100780b */ /* 0x000fc40003f4e000 */
[----:B------:R-:W-:-:S03]  /*2ad0*/  F2FP.F16.F32.PACK_AB R101, R101, R50 ;  /* 0x000000326565723e */ /* 0x000fc600000000ff */
[----:B------:R-:W-:Y:S01]  /*2ae0*/  @!P6 FMUL R28, R28, 0.5 ;  /* 0x3f0000001c1ce820 */ /* 0x000fe20000400000 */
[----:B------:R1:W4:Y:S01]  /*2af0*/  MUFU.EX2 R88, R24 ;  /* 0x0000001800587308 */ /* 0x0003220000000800 */
[----:B--2---:R-:W-:Y:S01]  /*2b00*/  @!P4 FMUL R25, R25, R25 ;  /* 0x000000191919c220 */ /* 0x004fe20000400000 */
[----:B------:R-:W-:-:S05]  /*2b10*/  FSETP.GEU.AND P4, PT, R37, -126, PT ;  /* 0xc2fc00002500780b */ /* 0x000fca0003f8e000 */
[----:B------:R-:W-:Y:S01]  /*2b20*/  @!P2 FMUL R33, R33, 0.5 ;  /* 0x3f0000002121a820 */ /* 0x000fe20000400000 */
[----:B------:R2:W5:Y:S01]  /*2b30*/  MUFU.EX2 R90, R28 ;  /* 0x0000001c005a7308 */ /* 0x0005620000000800 */
[----:B---3--:R-:W-:Y:S01]  /*2b40*/  @!P3 FMUL R54, R54, R54 ;  /* 0x000000363636b220 */ /* 0x008fe20000400000 */
[----:B------:R-:W-:Y:S01]  /*2b50*/  FSETP.GEU.AND P3, PT, R32, -126, PT ;  /* 0xc2fc00002000780b */ /* 0x000fe20003f6e000 */
[----:B-1----:R-:W-:Y:S01]  /*2b60*/  FADD R24, R22, R97 ;  /* 0x0000006116187221 */ /* 0x002fe20000000000 */
[----:B------:R-:W-:Y:S01]  /*2b70*/  F2FP.F16.F32.PACK_AB R97, R97, R42 ;  /* 0x0000002a6161723e */ /* 0x000fe200000000ff */
[----:B------:R-:W-:Y:S01]  /*2b80*/  FADD R39, R95, R54 ;  /* 0x000000365f277221 */ /* 0x000fe20000000000 */
[----:B------:R-:W-:Y:S01]  /*2b90*/  F2FP.F16.F32.PACK_AB R95, R34, R95 ;  /* 0x0000005f225f723e */ /* 0x000fe200000000ff */
[----:B------:R-:W-:Y:S01]  /*2ba0*/  @!P4 FMUL R37, R37, 0.5 ;  /* 0x3f0000002525c820 */ /* 0x000fe20000400000 */
[----:B------:R-:W1:Y:S01]  /*2bb0*/  MUFU.EX2 R29, R29 ;  /* 0x0000001d001d7308 */ /* 0x000e620000000800 */
[----:B----4-:R-:W-:Y:S01]  /*2bc0*/  @!P1 FMUL R88, R88, R88 ;  /* 0x0000005858589220 */ /* 0x010fe20000400000 */
[----:B------:R-:W-:Y:S01]  /*2bd0*/  FSETP.GEU.AND P1, PT, R36, -126, PT ;  /* 0xc2fc00002400780b */ /* 0x000fe20003f2e000 */
[----:B--2---:R-:W-:Y:S01]  /*2be0*/  FADD R28, R91, R46 ;  /* 0x0000002e5b1c7221 */ /* 0x004fe20000000000 */
[----:B------:R-:W-:-:S03]  /*2bf0*/  F2FP.F16.F32.PACK_AB R91, R26, R91 ;  /* 0x0000005b1a5b723e */ /* 0x000fc600000000ff */
[----:B------:R-:W-:Y:S01]  /*2c00*/  @!P3 FMUL R32, R32, 0.5 ;  /* 0x3f0000002020b820 */ /* 0x000fe20000400000 */
[----:B------:R-:W2:Y:S01]  /*2c10*/  MUFU.EX2 R33, R33 ;  /* 0x0000002100217308 */ /* 0x000ea20000000800 */
[----:B-----5:R-:W-:Y:S01]  /*2c20*/  @!P6 FMUL R90, R90, R90 ;  /* 0x0000005a5a5ae220 */ /* 0x020fe20000400000 */
[----:B------:R-:W-:-:S05]  /*2c30*/  FSETP.GEU.AND P6, PT, R40, -126, PT ;  /* 0xc2fc00002800780b */ /* 0x000fca0003fce000 */
[----:B------:R-:W-:Y:S01]  /*2c40*/  @!P1 FMUL R36, R36, 0.5 ;  /* 0x3f00000024249820 */ /* 0x000fe20000400000 */
[----:B------:R3:W4:Y:S01]  /*2c50*/  MUFU.EX2 R92, R32 ;  /* 0x00000020005c7308 */ /* 0x0007220000000800 */
[----:B-1----:R-:W-:Y:S01]  /*2c60*/  @!P5 FMUL R29, R29, R29 ;  /* 0x0000001d1d1dd220 */ /* 0x002fe20000400000 */
[----:B------:R-:W-:-:S05]  /*2c70*/  FSETP.GEU.AND P5, PT, R41, -126, PT ;  /* 0xc2fc00002900780b */ /* 0x000fca0003fae000 */
[----:B------:R-:W-:Y:S01]  /*2c80*/  @!P6 FMUL R40, R40, 0.5 ;  /* 0x3f0000002828e820 */ /* 0x000fe20000400000 */
[----:B------:R1:W5:Y:S01]  /*2c90*/  MUFU.EX2 R94, R36 ;  /* 0x00000024005e7308 */ /* 0x0003620000000800 */
[----:B--2---:R-:W-:Y:S01]  /*2ca0*/  @!P2 FMUL R33, R33, R33 ;  /* 0x000000212121a220 */ /* 0x004fe20000400000 */
[----:B------:R-:W-:Y:S01]  /*2cb0*/  FSETP.GEU.AND P2, PT, R45, -126, PT ;  /* 0xc2fc00002d00780b */ /* 0x000fe20003f4e000 */
[----:B---3--:R-:W-:Y:S01]  /*2cc0*/  FADD R32, R93, R50 ;  /* 0x000000325d207221 */ /* 0x008fe20000000000 */
[----:B------:R-:W-:-:S03]  /*2cd0*/  F2FP.F16.F32.PACK_AB R93, R30, R93 ;  /* 0x0000005d1e5d723e */ /* 0x000fc600000000ff */
[----:B------:R-:W-:Y:S01]  /*2ce0*/  @!P5 FMUL R41, R41, 0.5 ;  /* 0x3f0000002929d820 */ /* 0x000fe20000400000 */
[----:B------:R-:W2:Y:S01]  /*2cf0*/  MUFU.EX2 R37, R37 ;  /* 0x0000002500257308 */ /* 0x000ea20000000800 */
[----:B----4-:R-:W-:Y:S01]  /*2d00*/  @!P3 FMUL R92, R92, R92 ;  /* 0x0000005c5c5cb220 */ /* 0x010fe20000400000 */
[----:B------:R-:W-:Y:S01]  /*2d10*/  FSETP.GEU.AND P3, PT, R44, -126, PT ;  /* 0xc2fc00002c00780b */ /* 0x000fe20003f6e000 */
[----:B-1----:R-:W-:Y:S01]  /*2d20*/  FADD R36, R34, R103 ;  /* 0x0000006722247221 */ /* 0x002fe20000000000 */
[----:B------:R-:W-:Y:S01]  /*2d30*/  FADD R38, R15, R32 ;  /* 0x000000200f267221 */ /* 0x000fe20000000000 */
[----:B------:R-:W-:Y:S02]  /*2d40*/  F2FP.F16.F32.PACK_AB R103, R103, R54 ;  /* 0x000000366767723e */ /* 0x000fe400000000ff */
[----:B------:R-:W-:Y:S01]  /*2d50*/  @!P2 FMUL R45, R45, 0.5 ;  /* 0x3f0000002d2da820 */ /* 0x000fe20000400000 */
[----:B------:R1:W3:Y:S01]  /*2d60*/  MUFU.EX2 R19, R40 ;  /* 0x0000002800137308 */ /* 0x0002e20000000800 */
[----:B-----5:R-:W-:Y:S01]  /*2d70*/  @!P1 FMUL R94, R94, R94 ;  /* 0x0000005e5e5e9220 */ /* 0x020fe20000400000 */
[----:B------:R-:W-:Y:S01]  /*2d80*/  FSETP.GEU.AND P1, PT, R48, -126, PT ;  /* 0xc2fc00003000780b */ /* 0x000fe20003f2e000 */
[----:B------:R-:W-:-:S04]  /*2d90*/  FADD R43, R31, R36 ;  /* 0x000000241f2b7221 */ /* 0x000fc80000000000 */
[----:B------:R-:W-:Y:S01]  /*2da0*/  @!P3 FMUL R44, R44, 0.5 ;  /* 0x3f0000002c2cb820 */ /* 0x000fe20000400000 */
[----:B------:R4:W5:Y:S01]  /*2db0*/  MUFU.EX2 R96, R41 ;  /* 0x0000002900607308 */ /* 0x0009620000000800 */
[----:B--2---:R-:W-:Y:S01]  /*2dc0*/  @!P4 FMUL R37, R37, R37 ;  /* 0x000000252525c220 */ /* 0x004fe20000400000 */
[----:B------:R-:W-:Y:S01]  /*2dd0*/  FSETP.GEU.AND P4, PT, R49, -126, PT ;  /* 0xc2fc00003100780b */ /* 0x000fe20003f8e000 */
[----:B-1----:R-:W-:-:S04]  /*2de0*/  FADD R40, R24, R35 ;  /* 0x0000002318287221 */ /* 0x002fc80000000000 */
[----:B------:R-:W-:Y:S01]  /*2df0*/  @!P1 FMUL R48, R48, 0.5 ;  /* 0x3f00000030309820 */ /* 0x000fe20000400000 */
[----:B------:R-:W1:Y:S01]  /*2e00*/  MUFU.EX2 R21, R44 ;  /* 0x0000002c00157308 */ /* 0x000e620000000800 */
[----:B---3--:R-:W-:Y:S01]  /*2e10*/  @!P6 FMUL R19, R19, R19 ;  /* 0x000000131313e220 */ /* 0x008fe20000400000 */
[----:B------:R-:W-:Y:S01]  /*2e20*/  FSETP.GEU.AND P6, PT, R52, -126, PT ;  /* 0xc2fc00003400780b */ /* 0x000fe20003fce000 */
[----:B----4-:R-:W-:Y:S01]  /*2e30*/  FADD R41, R28, R39 ;  /* 0x000000271c297221 */ /* 0x010fe20000000000 */
[----:B------:R-:W-:-:S03]  /*2e40*/  FADD R43, R40, R43 ;  /* 0x0000002b282b7221 */ /* 0x000fc60000000000 */
[----:B------:R-:W-:Y:S01]  /*2e50*/  @!P4 FMUL R49, R49, 0.5 ;  /* 0x3f0000003131c820 */ /* 0x000fe20000400000 */
[----:B------:R-:W2:Y:S01]  /*2e60*/  MUFU.EX2 R98, R45 ;  /* 0x0000002d00627308 */ /* 0x000ea20000000800 */
[----:B-----5:R-:W-:Y:S01]  /*2e70*/  @!P5 FMUL R96, R96, R96 ;  /* 0x000000606060d220 */ /* 0x020fe20000400000 */
[----:B------:R-:W-:Y:S01]  /*2e80*/  FSETP.GEU.AND P5, PT, R14, -126, PT ;  /* 0xc2fc00000e00780b */ /* 0x000fe20003fae000 */
[----:B------:R-:W-:Y:S02]  /*2e90*/  FADD R38, R38, R41 ;  /* 0x0000002926267221 */ /* 0x000fe40000000000 */
[----:B------:R-:W-:Y:S01]  /*2ea0*/  FADD R15, R25, R96 ;  /* 0x00000060190f7221 */ /* 0x000fe20000000000 */
[----:B------:R-:W-:Y:S01]  /*2eb0*/  F2FP.F16.F32.PACK_AB R96, R96, R19 ;  /* 0x000000136060723e */ /* 0x000fe200000000ff */
[----:B------:R-:W-:Y:S01]  /*2ec0*/  @!P6 FMUL R52, R52, 0.5 ;  /* 0x3f0000003434e820 */ /* 0x000fe20000400000 */
[----:B------:R-:W3:Y:S01]  /*2ed0*/  MUFU.EX2 R23, R48 ;  /* 0x0000003000177308 */ /* 0x000ee20000000800 */
[----:B-1----:R-:W-:-:S04]  /*2ee0*/  @!P3 FMUL R21, R21, R21 ;  /* 0x000000151515b220 */ /* 0x002fc80000400000 */
[----:B------:R-:W-:Y:S01]  /*2ef0*/  FADD R24, R90, R21 ;  /* 0x000000155a187221 */ /* 0x000fe20000000000 */
[----:B------:R-:W-:Y:S01]  /*2f00*/  F2FP.F16.F32.PACK_AB R90, R29, R90 ;  /* 0x0000005a1d5a723e */ /* 0x000fe200000000ff */
[----:B------:R-:W-:Y:S01]  /*2f10*/  @!P5 FMUL R14, R14, 0.5 ;  /* 0x3f0000000e0ed820 */ /* 0x000fe20000400000 */
[----:B------:R-:W1:Y:S01]  /*2f20*/  MUFU.EX2 R100, R49 ;  /* 0x0000003100647308 */ /* 0x000e620000000800 */
[----:B--2---:R-:W-:-:S04]  /*2f30*/  @!P2 FMUL R98, R98, R98 ;  /* 0x000000626262a220 */ /* 0x004fc80000400000 */
[----:B------:R-:W-:Y:S01]  /*2f40*/  FADD R28, R29, R98 ;  /* 0x000000621d1c7221 */ /* 0x000fe20000000000 */
[----:B------:R-:W-:Y:S02]  /*2f50*/  F2FP.F16.F32.PACK_AB R98, R98, R21 ;  /* 0x000000156262723e */ /* 0x000fe400000000ff */
[----:B------:R-:W2:Y:S01]  /*2f60*/  MUFU.EX2 R27, R52 ;  /* 0x00000034001b7308 */ /* 0x000ea20000000800 */
[----:B---3--:R-:W-:Y:S01]  /*2f70*/  @!P1 FMUL R23, R23, R23 ;  /* 0x0000001717179220 */ /* 0x008fe20000400000 */
[----:B------:R-:W-:-:S03]  /*2f80*/  MOV R21, 0x2 ;  /* 0x0000000200157802 */ /* 0x000fc60000000f00 */
[----:B------:R-:W-:Y:S01]  /*2f90*/  FADD R31, R92, R23 ;  /* 0x000000175c1f7221 */ /* 0x000fe20000000000 */
[----:B------:R-:W-:Y:S02]  /*2fa0*/  F2FP.F16.F32.PACK_AB R92, R33, R92 ;  /* 0x0000005c215c723e */ /* 0x000fe400000000ff */
[----:B------:R3:W4:Y:S01]  /*2fb0*/  MUFU.EX2 R102, R14 ;  /* 0x0000000e00667308 */ /* 0x0007220000000800 */
[----:B-1----:R-:W-:-:S04]  /*2fc0*/  @!P4 FMUL R100, R100, R100 ;  /* 0x000000646464c220 */ /* 0x002fc80000400000 */
[----:B------:R-:W-:Y:S01]  /*2fd0*/  FADD R32, R33, R100 ;  /* 0x0000006421207221 */ /* 0x000fe20000000000 */
[----:B------:R-:W-:Y:S01]  /*2fe0*/  F2FP.F16.F32.PACK_AB R100, R100, R23 ;  /* 0x000000176464723e */ /* 0x000fe200000000ff */
[----:B--2---:R-:W-:Y:S01]  /*2ff0*/  @!P6 FMUL R27, R27, R27 ;  /* 0x0000001b1b1be220 */ /* 0x004fe20000400000 */
[----:B---3--:R-:W-:Y:S01]  /*3000*/  FADD R14, R88, R19 ;  /* 0x00000013580e7221 */ /* 0x008fe20000000000 */
[----:B------:R-:W-:Y:S01]  /*3010*/  FADD R15, R15, R32 ;  /* 0x000000200f0f7221 */ /* 0x000fe20000000000 */
[----:B------:R-:W-:Y:S01]  /*3020*/  F2FP.F16.F32.PACK_AB R88, R25, R88 ;  /* 0x000000581958723e */ /* 0x000fe200000000ff */
[----:B------:R-:W-:Y:S01]  /*3030*/  FADD R35, R94, R27 ;  /* 0x0000001b5e237221 */ /* 0x000fe20000000000 */
[----:B------:R-:W-:Y:S01]  /*3040*/  FADD R14, R14, R31 ;  /* 0x0000001f0e0e7221 */ /* 0x000fe20000000000 */
[----:B------:R-:W-:Y:S01]  /*3050*/  F2FP.F16.F32.PACK_AB R94, R37, R94 ;  /* 0x0000005e255e723e */ /* 0x000fe200000000ff */
[----:B----4-:R-:W-:Y:S01]  /*3060*/  @!P5 FMUL R102, R102, R102 ;  /* 0x000000666666d220 */ /* 0x010fe20000400000 */
[----:B------:R-:W-:Y:S01]  /*3070*/  FADD R35, R24, R35 ;  /* 0x0000002318237221 */ /* 0x000fe20000000000 */
[----:B------:R-:W-:-:S02]  /*3080*/  SHF.L.U32 R19, RZ, 0x1f, RZ ;  /* 0x0000001fff137819 */ /* 0x000fc400000006ff */
[----:B------:R-:W-:Y:S01]  /*3090*/  FADD R39, R37, R102 ;  /* 0x0000006625277221 */ /* 0x000fe20000000000 */
[----:B------:R-:W-:Y:S01]  /*30a0*/  FADD R14, R14, R35 ;  /* 0x000000230e0e7221 */ /* 0x000fe20000000000 */
[----:B------:R-:W-:Y:S02]  /*30b0*/  F2FP.F16.F32.PACK_AB R102, R102, R27 ;  /* 0x0000001b6666723e */ /* 0x000fe400000000ff */
[----:B------:R-:W-:-:S04]  /*30c0*/  FADD R28, R28, R39 ;  /* 0x000000271c1c7221 */ /* 0x000fc80000000000 */
[----:B------:R-:W-:Y:S01]  /*30d0*/  FADD R31, R15, R28 ;  /* 0x0000001c0f1f7221 */ /* 0x000fe20000000000 */
[----:B------:R-:W-:-:S03]  /*30e0*/  FADD R15, R38, R43 ;  /* 0x0000002b260f7221 */ /* 0x000fc60000000000 */
[----:B------:R-:W-:-:S07]  /*30f0*/  FADD R14, R14, R31 ;  /* 0x0000001f0e0e7221 */ /* 0x000fce0000000000 */
.L_x_23:
[----:B-1----:R1:W2:Y:S02]  /*3100*/  SYNCS.PHASECHK.TRANS64.TRYWAIT P1, [R2+URZ+0x14008], R19 ;  /* 0x01400813020075a7 */ /* 0x0022a4000802017f */
[----:B--2---:R-:W-:Y:S05]  /*3110*/  @!P1 NANOSLEEP.SYNCS 0x989680 ;  /* 0x009896800000995d */ /* 0x004fea0003900000 */
[----:B------:R-:W2:Y:S02]  /*3120*/  @!P1 SYNCS.PHASECHK.TRANS64 P1, [R2+URZ+0x14008], R19 ;  /* 0x01400813020095a7 */ /* 0x000ea4000802007f */
[----:B--2---:R-:W-:Y:S05]  /*3130*/  @!P1 BRA `(.L_x_23) ;  /* 0xfffffffc00f09947 */ /* 0x004fea000383ffff */
[----:B------:R-:W-:Y:S01]  /*3140*/  ULOP3.LUT UR15, UR15, 0x2000000, URZ, 0xfc, !UPT ;  /* 0x020000000f0f7892 */ /* 0x000fe2000f8efc3f */
[----:B------:R-:W-:Y:S01]  /*3150*/  WARPGROUP.ARRIVE ;  /* 0x00000000000079c5 */ /* 0x000fe20000000000 */
[----:B------:R-:W-:Y:S01]  /*3160*/  UMOV UR7, 0x40000040 ;  /* 0x4000004000077882 */ /* 0x000fe20000000000 */
[----:B------:R-:W-:Y:S01]  /*3170*/  ISETP.GE.AND P1, PT, R120, 0x3, PT ;  /* 0x000000037800780c */ /* 0x000fe20003f26270 */
[----:B------:R-:W-:Y:S01]  /*3180*/  UIADD3 UR6, UR15, 0x400, URZ ;  /* 0x000004000f067890 */ /* 0x000fe2000fffe03f */
[----:B-1----:R-:W-:Y:S01]  /*3190*/  VIADD R19, R2, 0x14020 ;  /* 0x0001402002137836 */ /* 0x002fe20000000000 */
[----:B------:R-:W-:Y:S01]  /*31a0*/  IADD3 R17, R17, 0x40, RZ ;  /* 0x0000004011117810 */ /* 0x000fe20007ffe0ff */
[----:B------:R-:W-:-:S03]  /*31b0*/  VIADD R120, R120, 0xffffffff ;  /* 0xffffffff78787836 */ /* 0x000fc60000000000 */
[----:B------:R-:W-:-:S03]  /*31c0*/  PRMT R22, RZ, 0x654, R19 ;  /* 0x00000654ff167816 */ /* 0x000fc60000000013 */
[----:B------:R-:W-:Y:S01]  /*31d0*/  HGMMA.64x128x16.F32 R24, R88, gdesc[UR4].tnspB, RZ, !UPT, gsb0 ;  /* 0x41e0000458187df0 */ /* 0x000fe2000c0008ff */
[----:B------:R-:W-:Y:S01]  /*31e0*/  UIADD3 UR6, UR15, 0x480, URZ ;  /* 0x000004800f067890 */ /* 0x000fe2000fffe03f */
[----:B------:R-:W-:Y:S01]  /*31f0*/  UMOV UR7, 0x40000040 ;  /* 0x4000004000077882 */ /* 0x000fe20000000000 */
[----:B------:R-:W-:Y:S02]  /*3200*/  WARPGROUP.DEPBAR.LE gsb0, 0x0 ;  /* 0x00008000000079c5 */ /* 0x000fe40000010000 */
[----:B------:R-:W-:-:S07]  /*3210*/  WARPGROUP.ARRIVE ;  /* 0x00000000000079c5 */ /* 0x000fce0000000000 */
[----:B------:R-:W-:Y:S01]  /*3220*/  HGMMA.64x128x16.F32 R24, R92, gdesc[UR4].tnspB, R24, gsb0 ;  /* 0x41e000045c187df0 */ /* 0x000fe20008000818 */
        /* <DEDUP_REMOVED lines=9> */
[----:B------:R-:W-:Y:S03]  /*32c0*/  HGMMA.64x128x16.F32 R24, R100, gdesc[UR4].tnspB, R24, gsb0 ;  /* 0x41e0000464187df0 */ /* 0x000fe60008000818 */
[----:B------:R-:W-:Y:S02]  /*32d0*/  WARPGROUP.DEPBAR.LE gsb0, 0x0 ;  /* 0x00008000000079c5 */ /* 0x000fe40000010000 */
[----:B------:R1:W-:Y:S01]  /*32e0*/  SYNCS.ARRIVE.TRANS64.RED.A1T0 RZ, [R22+URZ], RZ ;  /* 0x000000ff16ff79a7 */ /* 0x0003e2000810043f */
[----:B------:R-:W-:Y:S05]  /*32f0*/  @!P1 BRA `(.L_x_24) ;  /* 0x0000002000709947 */ /* 0x000fea0003800000 */
[----:B------:R-:W-:Y:S01]  /*3300*/  MOV R123, R18 ;  /* 0x00000012007b7202 */ /* 0x000fe20000000f00 */
[----:B------:R-:W-:Y:S01]  /*3310*/  IMAD.MOV.U32 R121, RZ, RZ, R20 ;  /* 0x000000ffff797224 */ /* 0x000fe200078e0014 */
[----:B------:R-:W-:Y:S01]  /*3320*/  MOV R21, 0x2 ;  /* 0x0000000200157802 */ /* 0x000fe20000000f00 */
[----:B------:R-:W-:Y:S01]  /*3330*/  IMAD.MOV.U32 R8, RZ, RZ, 0x1 ;  /* 0x00000001ff087424 */ /* 0x000fe200078e00ff */
[----:B------:R-:W-:Y:S01]  /*3340*/  MOV R5, RZ ;  /* 0x000000ff00057202 */ /* 0x000fe20000000f00 */
[----:B------:R-:W-:-:S06]  /*3350*/  ULDC.64 UR22, c[0x0][0x198] ;  /* 0x0000660000167ab9 */ /* 0x000fcc0000000a00 */
.L_x_36:
[C---:B------:R-:W-:Y:S01]  /*3360*/  ISETP.GT.AND P1, PT, R120.reuse, 0x2, PT ;  /* 0x000000027800780c */ /* 0x040fe20003f24270 */
[----:B------:R-:W-:Y:S01]  /*3370*/  VIADD R120, R120, 0xffffffff ;  /* 0xffffffff78787836 */ /* 0x000fe20000000000 */
[----:B------:R-:W-:Y:S02]  /*3380*/  LEA R23, R21, R2, 0x3 ;  /* 0x0000000215177211 */ /* 0x000fe400078e18ff */
[----:B------:R-:W-:-:S09]  /*3390*/  SHF.L.U32 R18, R5, 0x1f, RZ ;  /* 0x0000001f05127819 */ /* 0x000fd200000006ff */
.L_x_25:
[----:B--2---:R2:W3:Y:S02]  /*33a0*/  SYNCS.PHASECHK.TRANS64.TRYWAIT P2, [R23+URZ+0x14000], R18 ;  /* 0x01400012170075a7 */ /* 0x0044e4000804017f */
[----:B---3--:R-:W-:Y:S05]  /*33b0*/  @!P2 NANOSLEEP.SYNCS 0x989680 ;  /* 0x009896800000a95d */ /* 0x008fea0003900000 */
[----:B------:R-:W3:Y:S02]  /*33c0*/  @!P2 SYNCS.PHASECHK.TRANS64 P2, [R23+URZ+0x14000], R18 ;  /* 0x014000121700a5a7 */ /* 0x000ee4000804007f */
[----:B---3--:R-:W-:Y:S05]  /*33d0*/  @!P2 BRA `(.L_x_25) ;  /* 0xfffffffc00f0a947 */ /* 0x008fea000383ffff */
[----:B------:R-:W-:Y:S05]  /*33e0*/  WARPSYNC.ALL ;  /* 0x0000000000007948 */ /* 0x000fea0003800000 */
[----:B------:R-:W-:Y:S01]  /*33f0*/  R2UR UR6, R21 ;  /* 0x00000000150672ca */ /* 0x000fe200000e0000 */
[----:B------:R-:W-:Y:S01]  /*3400*/  WARPGROUP.ARRIVE ;  /* 0x00000000000079c5 */ /* 0x000fe20000000000 */
[----:B------:R-:W-:Y:S01]  /*3410*/  R2UR UR8, R12 ;  /* 0x000000000c0872ca */ /* 0x000fe200000e0000 */
[----:B------:R-:W-:Y:S01]  /*3420*/  UMOV UR11, 0x40000040 ;  /* 0x40000040000b7882 */ /* 0x000fe20000000000 */
[----:B------:R-:W-:Y:S01]  /*3430*/  R2UR UR9, R13 ;  /* 0x000000000d0972ca */ /* 0x000fe200000e0000 */
[----:B------:R-:W-:Y:S01]  /*3440*/  UMOV UR59, 0x40000040 ;  /* 0x40000040003b7882 */ /* 0x000fe20000000000 */
[----:B------:R-:W-:Y:S01]  /*3450*/  UMOV UR55, 0x40000040 ;  /* 0x4000004000377882 */ /* 0x000fe20000000000 */
[----:B------:R-:W-:Y:S01]  /*3460*/  UMOV UR51, 0x40000040 ;  /* 0x4000004000337882 */ /* 0x000fe20000000000 */
[----:B------:R-:W-:Y:S01]  /*3470*/  UMOV UR47, 0x40000040 ;  /* 0x40000040002f7882 */ /* 0x000fe20000000000 */
[----:B------:R-:W-:Y:S01]  /*3480*/  UMOV UR31, 0x40000040 ;  /* 0x40000040001f7882 */ /* 0x000fe20000000000 */
[----:B------:R-:W-:Y:S01]  /*3490*/  UMOV UR27, 0x40000040 ;  /* 0x40000040001b7882 */ /* 0x000fe20000000000 */
[----:B------:R-:W-:Y:S01]  /*34a0*/  UMOV UR7, 0x40000040 ;  /* 0x4000004000077882 */ /* 0x000fe20000000000 */
[----:B------:R-:W-:Y:S01]  /*34b0*/  ISETP.NE.AND P2, PT, R11, RZ, PT ;  /* 0x000000ff0b00720c */ /* 0x000fe20003f45270 */
[----:B------:R-:W-:-:S04]  /*34c0*/  ULEA UR6, UR6, UR14, 0xa ;  /* 0x0000000e06067291 */ /* 0x000fc8000f8e503f */
[----:B------:R-:W-:Y:S02]  /*34d0*/  UIADD3 UR58, UR6, 0x2, URZ ;  /* 0x00000002063a7890 */ /* 0x000fe4000fffe03f */
[----:B------:R-:W-:Y:S02]  /*34e0*/  UIADD3 UR54, UR6, 0x4, URZ ;  /* 0x0000000406367890 */ /* 0x000fe4000fffe03f */
[----:B------:R-:W-:Y:S01]  /*34f0*/  UMOV UR10, UR6 ;  /* 0x00000006000a7c82 */ /* 0x000fe20008000000 */
[----:B------:R-:W-:Y:S01]  /*3500*/  UIADD3 UR50, UR6, 0x6, URZ ;  /* 0x0000000606327890 */ /* 0x000fe2000fffe03f */
[----:B------:R-:W-:Y:S01]  /*3510*/  HGMMA.64x64x16.F32 R88, gdesc[UR8], RZ, !UPT, gsb0 ;  /* 0x00e00000085879f0 */ /* 0x000fe2000c0008ff */
[----:B------:R-:W-:Y:S02]  /*3520*/  UIADD3 UR46, UR6, 0x200, URZ ;  /* 0x00000200062e7890 */ /* 0x000fe4000fffe03f */
[----:B------:R-:W-:Y:S02]  /*3530*/  UIADD3 UR30, UR6, 0x202, URZ ;  /* 0x00000202061e7890 */ /* 0x000fe4000fffe03f */
[----:B------:R-:W-:-:S02]  /*3540*/  UIADD3 UR26, UR6, 0x204, URZ ;  /* 0x00000204061a7890 */ /* 0x000fc4000fffe03f */
[----:B------:R-:W-:Y:S01]  /*3550*/  UIADD3 UR6, UR6, 0x206, URZ ;  /* 0x0000020606067890 */ /* 0x000fe2000fffe03f */
        /* <DEDUP_REMOVED lines=22> */
[----:B------:R-:W-:Y:S05]  /*36c0*/  @P2 BRA `(.L_x_26) ;  /* 0x0000000000a82947 */ /* 0x000fea0003800000 */
[----:B------:R-:W-:-:S13]  /*36d0*/  ISETP.LT.OR P3, PT, R9, 0x1, !P0 ;  /* 0x000000010900780c */ /* 0x000fda0004761670 */
[----:B------:R-:W-:Y:S05]  /*36e0*/  @P3 BRA `(.L_x_27) ;  /* 0x00000000009c3947 */ /* 0x000fea0003800000 */
[----:B------:R-:W-:Y:S01]  /*36f0*/  ISETP.NE.AND P4, PT, R0, RZ, PT ;  /* 0x000000ff0000720c */ /* 0x000fe20003f85270 */
[----:B--2---:R-:W-:Y:S01]  /*3700*/  IMAD R18, R7, 0x8, R2 ;  /* 0x0000000807127824 */ /* 0x004fe200078e0202 */
[----:B------:R-:W-:-:S11]  /*3710*/  SHF.L.U32 R23, R6, 0x1f, RZ ;  /* 0x0000001f06177819 */ /* 0x000fd600000006ff */
.L_x_28:
[----:B--2---:R2:W3:Y:S02]  /*3720*/  SYNCS.PHASECHK.TRANS64.TRYWAIT P3, [R18+URZ+0x14020], R23 ;  /* 0x01402017120075a7 */ /* 0x0044e4000806017f */
[----:B---3--:R-:W-:Y:S05]  /*3730*/  @!P3 NANOSLEEP.SYNCS 0x989680 ;  /* 0x009896800000b95d */ /* 0x008fea0003900000 */
[----:B------:R-:W3:Y:S02]  /*3740*/  @!P3 SYNCS.PHASECHK.TRANS64 P3, [R18+URZ+0x14020], R23 ;  /* 0x014020171200b5a7 */ /* 0x000ee4000806007f */
[----:B---3--:R-:W-:Y:S05]  /*3750*/  @!P3 BRA `(.L_x_28) ;  /* 0xfffffffc00f0b947 */ /* 0x008fea000383ffff */
[----:B------:R-:W-:Y:S05]  /*3760*/  @P4 BRA `(.L_x_29) ;  /* 0x0000000000144947 */ /* 0x000fea0003800000 */
[----:B------:R-:W-:Y:S02]  /*3770*/  LOP3.LUT P3, RZ, R16, 0x1f, RZ, 0xc0, !PT ;  /* 0x0000001f10ff7812 */ /* 0x000fe4000786c0ff */
[----:B--2---:R-:W-:-:S04]  /*3780*/  MOV R23, 0x4000 ;  /* 0x0000400000177802 */ /* 0x004fc80000000f00 */
[----:B------:R3:W-:Y:S07]  /*3790*/  SYNCS.ARRIVE.TRANS64 RZ, [R18+URZ+0x14000], R23 ;  /* 0x0140001712ff79a7 */ /* 0x0007ee000800003f */
[----:B------:R-:W-:Y:S05]  /*37a0*/  @!P3 BRA `(.L_x_29) ;  /* 0x000000000004b947 */ /* 0x000fea0003800000 */
[----:B------:R-:W-:Y:S01]  /*37b0*/  BPT.TRAP 0x1 ;  /* 0x000000040000795c */ /* 0x000fe20000300000 */
.L_x_29:
[C---:B------:R-:W-:Y:S01]  /*37c0*/  IMAD R20, R7.reuse, 0x4000, R2 ;  /* 0x0000400007147824 */ /* 0x040fe200078e0202 */
[----:B------:R-:W-:Y:S01]  /*37d0*/  R2UR UR35, R10 ;  /* 0x000000000a2372ca */ /* 0x000fe200000e0000 */
[----:B------:R-:W-:Y:S01]  /*37e0*/  UIADD3 UR6, UP0, UR22, 0x1f0, URZ ;  /* 0x000001f016067890 */ /* 0x000fe2000ff1e03f */
[----:B------:R-:W-:Y:S01]  /*37f0*/  R2UR UR33, R18 ;  /* 0x00000000122172ca */ /* 0x000fe200000e0000 */
[----:B------:R-:W-:Y:S01]  /*3800*/  UMOV UR16, 0x0 ;  /* 0x0000000000107882 */ /* 0x000fe20000000000 */
[----:B------:R-:W-:Y:S01]  /*3810*/  R2UR UR8, R20 ;  /* 0x00000000140872ca */ /* 0x000fe200000e0000 */
[----:B------:R-:W-:Y:S01]  /*3820*/  UIADD3.X UR7, URZ, UR23, URZ, UP0, !UPT ;  /* 0x000000173f077290 */ /* 0x000fe200087fe43f */
[----:B------:R-:W-:Y:S01]  /*3830*/  IADD3 R7, R7, 0x1, RZ ;  /* 0x0000000107077810 */ /* 0x000fe20007ffe0ff */
[----:B------:R-:W-:Y:S01]  /*3840*/  UMOV UR17, 0x10000000 ;  /* 0x1000000000117882 */ /* 0x000fe20000000000 */
[----:B------:R-:W-:Y:S01]  /*3850*/  UMOV UR34, URZ ;  /* 0x0000003f00227c82 */ /* 0x000fe20008000000 */
[----:B------:R-:W-:Y:S01]  /*3860*/  UMOV UR10, 0x40 ;  /* 0x00000040000a7882 */ /* 0x000fe20000000000 */
[----:B------:R-:W-:Y:S01]  /*3870*/  UMOV UR12, UR36 ;  /* 0x00000024000c7c82 */ /* 0x000fe20008000000 */
[----:B------:R-:W-:Y:S01]  /*3880*/  UMOV UR13, UR37 ;  /* 0x00000025000d7c82 */ /* 0x000fe20008000000 */
[----:B------:R-:W-:Y:S01]  /*3890*/  ISETP.NE.AND P3, PT, R7, 0x4, PT ;  /* 0x000000040700780c */ /* 0x000fe20003f65270 */
[----:B------:R-:W-:-:S02]  /*38a0*/  USHF.L.U32 UR35, UR35, 0x6, URZ ;  /* 0x0000000623237899 */ /* 0x000fc4000800063f */
[----:B------:R-:W-:Y:S01]  /*38b0*/  UIADD3 UR33, UR33, 0x14000, URZ ;  /* 0x0001400021217890 */ /* 0x000fe2000fffe03f */
[----:B--23--:R-:W-:Y:S01]  /*38c0*/  SEL R23, RZ, 0x1, P3 ;  /* 0x00000001ff177807 */ /* 0x00cfe20001800000 */
[----:B------:R-:W-:Y:S01]  /*38d0*/  UIADD3 UR32, UR8, 0x4000, URZ ;  /* 0x0000400008207890 */ /* 0x000fe2000fffe03f */
[----:B------:R-:W-:Y:S01]  /*38e0*/  SEL R7, R7, RZ, P3 ;  /* 0x000000ff07077207 */ /* 0x000fe20001800000 */
[----:B------:R-:W-:Y:S01]  /*38f0*/  UIADD3 UR8, UR8, 0x6000, URZ ;  /* 0x0000600008087890 */ /* 0x000fe2000fffe03f */
[----:B------:R-:W-:Y:S01]  /*3900*/  LOP3.LUT R6, R6, R23, RZ, 0x3c, !PT ;  /* 0x0000001706067212 */ /* 0x000fe200078e3cff */
[----:B------:R-:W-:Y:S01]  /*3910*/  UMOV UR11, UR35 ;  /* 0x00000023000b7c82 */ /* 0x000fe20008000000 */
[----:B------:R-:W-:-:S04]  /*3920*/  UMOV UR9, UR33 ;  /* 0x0000002100097c82 */ /* 0x000fc80008000000 */
[----:B------:R3:W-:Y:S02]  /*3930*/  UTMALDG.4D [UR32], [UR6], desc[UR16] ;  /* 0x00001020060075b4 */ /* 0x0007e40008019000 */
[----:B------:R3:W-:Y:S02]  /*3940*/  UTMALDG.4D [UR8], [UR6], desc[UR16] ;  /* 0x00001008060075b4 */ /* 0x0007e40008019000 */
[----:B---3--:R-:W-:Y:S01]  /*3950*/  NOP ;  /* 0x0000000000007918 */ /* 0x008fe20000000000 */
.L_x_27:
[----:B------:R-:W-:-:S07]  /*3960*/  VIADD R9, R9, 0xffffffff ;  /* 0xffffffff09097836 */ /* 0x000fce0000000000 */
.L_x_26:
[----:B------:R-:W-:Y:S01]  /*3970*/  IADD3 R21, R21, 0x1, RZ ;  /* 0x0000000115157810 */ /* 0x000fe20007ffe0ff */
[----:B------:R-:W-:Y:S05]  /*3980*/  WARPSYNC.ALL ;  /* 0x0000000000007948 */ /* 0x000fea0003800000 */
[----:B------:R-:W-:-:S04]  /*3990*/  ISETP.NE.AND P3, PT, R21, 0x4, PT ;  /* 0x000000041500780c */ /* 0x000fc80003f65270 */
[----:B--2---:R-:W-:Y:S02]  /*39a0*/  SEL R18, RZ, 0x1, P3 ;  /* 0x00000001ff127807 */ /* 0x004fe40001800000 */
[----:B------:R-:W-:Y:S02]  /*39b0*/  SEL R21, R21, RZ, P3 ;  /* 0x000000ff15157207 */ /* 0x000fe40001800000 */
[----:B------:R-:W-:Y:S02]  /*39c0*/  LOP3.LUT R23, R5, R18, RZ, 0x3c, !PT ;  /* 0x0000001205177212 */ /* 0x000fe400078e3cff */
[----:B------:R-:W-:Y:S01]  /*39d0*/  FMNMX R18, R88, R123, !PT ;  /* 0x0000007b58127209 */ /* 0x000fe20007800000 */
[----:B------:R-:W-:Y:S01]  /*39e0*/  ULDC UR6, c[0x0][0x604] ;  /* 0x0001810000067ab9 */ /* 0x000fe20000000800 */
[----:B------:R-:W-:Y:S01]  /*39f0*/  FMNMX R20, R90, R121, !PT ;  /* 0x000000795a147209 */ /* 0x000fe20007800000 */
[----:B------:R-:W-:Y:S01]  /*3a00*/  IMAD R128, R21, 0x8, R2 ;  /* 0x0000000815807824 */ /* 0x000fe200078e0202 */
[----:B------:R-:W-:-:S02]  /*3a10*/  FMNMX R5, R89, R18, !PT ;  /* 0x0000001259057209 */ /* 0x000fc40007800000 */
[----:B------:R-:W-:Y:S02]  /*3a20*/  FMNMX R125, R91, R20, !PT ;  /* 0x000000145b7d7209 */ /* 0x000fe40007800000 */
[----:B------:R-:W-:Y:S02]  /*3a30*/  FMNMX R18, R92, R5, !PT ;  /* 0x000000055c127209 */ /* 0x000fe40007800000 */
[----:B------:R-:W-:Y:S02]  /*3a40*/  FMNMX R20, R94, R125, !PT ;  /* 0x0000007d5e147209 */ /* 0x000fe40007800000 */
[----:B------:R-:W-:Y:S02]  /*3a50*/  FMNMX R5, R93, R18, !PT ;  /* 0x000000125d057209 */ /* 0x000fe40007800000 */
[----:B------:R-:W-:Y:S02]  /*3a60*/  FMNMX R125, R95, R20, !PT ;  /* 0x000000145f7d7209 */ /* 0x000fe40007800000 */
        /* <DEDUP_REMOVED lines=23> */
[----:B-1----:R-:W-:-:S03]  /*3be0*/  FMNMX R22, R119, R20, !PT ;  /* 0x0000001477167209 */ /* 0x002fc60007800000 */
[----:B------:R-:W1:Y:S04]  /*3bf0*/  SHFL.BFLY PT, R18, R5, 0x1, 0x1f ;  /* 0x0c201f0005127f89 */ /* 0x000e6800000e0000 */
[----:B------:R-:W2:Y:S01]  /*3c00*/  SHFL.BFLY PT, R125, R22, 0x1, 0x1f ;  /* 0x0c201f00167d7f89 */ /* 0x000ea200000e0000 */
[----:B-1----:R-:W-:Y:S02]  /*3c10*/  FMNMX R122, R5, R18, !PT ;  /* 0x00000012057a7209 */ /* 0x002fe40007800000 */
[----:B--2---:R-:W-:-:S03]  /*3c20*/  FMNMX R125, R22, R125, !PT ;  /* 0x0000007d167d7209 */ /* 0x004fc60007800000 */
[----:B------:R-:W1:Y:S04]  /*3c30*/  SHFL.BFLY PT, R127, R122, 0x2, 0x1f ;  /* 0x0c401f007a7f7f89 */ /* 0x000e6800000e0000 */
[----:B------:R-:W2:Y:S01]  /*3c40*/  SHFL.BFLY PT, R20, R125, 0x2, 0x1f ;  /* 0x0c401f007d147f89 */ /* 0x000ea200000e0000 */
[----:B-1----:R-:W-:Y:S02]  /*3c50*/  FMNMX R18, R122, R127, !PT ;  /* 0x0000007f7a127209 */ /* 0x002fe40007800000 */
[----:B--2---:R-:W-:Y:S02]  /*3c60*/  FMNMX R20, R125, R20, !PT ;  /* 0x000000147d147209 */ /* 0x004fe40007800000 */
[----:B------:R-:W-:Y:S02]  /*3c70*/  FSETP.NEU.AND P3, PT, R18, -INF , PT ;  /* 0xff8000001200780b */ /* 0x000fe40003f6d000 */
[----:B------:R-:W-:-:S02]  /*3c80*/  FSETP.NEU.AND P4, PT, R20, -INF , PT ;  /* 0xff8000001400780b */ /* 0x000fc40003f8d000 */
[----:B------:R-:W-:Y:S02]  /*3c90*/  FSEL R124, R18, RZ, P3 ;  /* 0x000000ff127c7208 */ /* 0x000fe40001800000 */
[----:B------:R-:W-:-:S03]  /*3ca0*/  FSEL R126, R20, RZ, P4 ;  /* 0x000000ff147e7208 */ /* 0x000fc60002000000 */
[----:B------:R-:W-:Y:S01]  /*3cb0*/  FADD R5, -R124, R123 ;  /* 0x0000007b7c057221 */ /* 0x000fe20000000100 */
[----:B------:R-:W-:Y:S02]  /*3cc0*/  IMAD R123, R8, 0x8, R19 ;  /* 0x00000008087b7824 */ /* 0x000fe400078e0213 */
[----:B------:R-:W-:Y:S01]  /*3cd0*/  FADD R22, -R126, R121 ;  /* 0x000000797e167221 */ /* 0x000fe20000000100 */
[----:B------:R-:W-:Y:S01]  /*3ce0*/  IADD3 R8, R8, 0x1, RZ ;  /* 0x0000000108087810 */ /* 0x000fe20007ffe0ff */
[----:B------:R-:W-:Y:S02]  /*3cf0*/  FMUL R121, R5, UR6 ;  /* 0x0000000605797c20 */ /* 0x000fe40008400000 */
[----:B------:R-:W-:Y:S01]  /*3d00*/  FMUL R122, R22, UR6 ;  /* 0x00000006167a7c20 */ /* 0x000fe20008400000 */
[----:B------:R-:W-:Y:S02]  /*3d10*/  PRMT R123, RZ, 0x654, R123 ;  /* 0x00000654ff7b7816 */ /* 0x000fe4000000007b */
[----:B------:R-:W-:-:S02]  /*3d20*/  FSETP.GEU.AND P3, PT, R121, -126, PT ;  /* 0xc2fc00007900780b */ /* 0x000fc40003f6e000 */
[----:B------:R-:W-:Y:S01]  /*3d30*/  FSETP.GEU.AND P4, PT, R122, -126, PT ;  /* 0xc2fc00007a00780b */ /* 0x000fe20003f8e000 */
[----:B------:R1:W-:Y:S02]  /*3d40*/  SYNCS.ARRIVE.TRANS64.RED.A1T0 RZ, [R123+URZ], RZ ;  /* 0x000000ff7bff79a7 */ /* 0x0003e4000810043f */
[----:B-1----:R-:W-:-:S08]  /*3d50*/  SHF.L.U32 R123, R23, 0x1f, RZ ;  /* 0x0000001f177b7819 */ /* 0x002fd000000006ff */
[----:B------:R-:W-:Y:S02]  /*3d60*/  @!P3 FMUL R121, R121, 0.5 ;  /* 0x3f0000007979b820 */ /* 0x000fe40000400000 */
[----:B------:R-:W-:Y:S02]  /*3d70*/  @!P4 FMUL R122, R122, 0.5 ;  /* 0x3f0000007a7ac820 */ /* 0x000fe40000400000 */
[----:B------:R-:W1:Y:S08]  /*3d80*/  MUFU.EX2 R5, R121 ;  /* 0x0000007900057308 */ /* 0x000e700000000800 */
[----:B------:R-:W2:Y:S01]  /*3d90*/  MUFU.EX2 R22, R122 ;  /* 0x0000007a00167308 */ /* 0x000ea20000000800 */
[----:B-1----:R-:W-:Y:S01]  /*3da0*/  @!P3 FMUL R5, R5, R5 ;  /* 0x000000050505b220 */ /* 0x002fe20000400000 */
[----:B------:R-:W-:-:S03]  /*3db0*/  ISETP.NE.AND P3, PT, R8, 0x4, PT ;  /* 0x000000040800780c */ /* 0x000fc60003f65270 */
[-C--:B------:R-:W-:Y:S01]  /*3dc0*/  FMUL R24, R24, R5.reuse ;  /* 0x0000000518187220 */ /* 0x080fe20000400000 */
[-C--:B------:R-:W-:Y:S01]  /*3dd0*/  FMUL R25, R25, R5.reuse ;  /* 0x0000000519197220 */ /* 0x080fe20000400000 */
[-C--:B------:R-:W-:Y:S01]  /*3de0*/  FMUL R28, R28, R5.reuse ;  /* 0x000000051c1c7220 */ /* 0x080fe20000400000 */
[-C--:B------:R-:W-:Y:S01]  /*3df0*/  FMUL R29, R29, R5.reuse ;  /* 0x000000051d1d7220 */ /* 0x080fe20000400000 */
[----:B--2---:R-:W-:Y:S01]  /*3e00*/  @!P4 FMUL R22, R22, R22 ;  /* 0x000000161616c220 */ /* 0x004fe20000400000 */
[-C--:B------:R-:W-:Y:S01]  /*3e10*/  FMUL R32, R32, R5.reuse ;  /* 0x0000000520207220 */ /* 0x080fe20000400000 */
        /* <DEDUP_REMOVED lines=26> */
[----:B------:R-:W-:Y:S01]  /*3fc0*/  FMUL R85, R85, R5 ;  /* 0x0000000555557220 */ /* 0x000fe20000400000 */
        /* <DEDUP_REMOVED lines=31> */
[----:B------:R-:W-:-:S07]  /*41c0*/  FMUL R87, R87, R22 ;  /* 0x0000001657577220 */ /* 0x000fce0000400000 */
.L_x_30:
[----:B-1----:R1:W2:Y:S02]  /*41d0*/  SYNCS.PHASECHK.TRANS64.TRYWAIT P4, [R128+URZ+0x14000], R123 ;  /* 0x0140007b800075a7 */ /* 0x0022a4000808017f */
[----:B--2---:R-:W-:Y:S05]  /*41e0*/  @!P4 NANOSLEEP.SYNCS 0x989680 ;  /* 0x009896800000c95d */ /* 0x004fea0003900000 */
[----:B------:R-:W2:Y:S02]  /*41f0*/  @!P4 SYNCS.PHASECHK.TRANS64 P4, [R128+URZ+0x14000], R123 ;  /* 0x0140007b8000c5a7 */ /* 0x000ea4000808007f */
[----:B--2---:R-:W-:Y:S05]  /*4200*/  @!P4 BRA `(.L_x_30) ;  /* 0xfffffffc00f0c947 */ /* 0x004fea000383ffff */
[----:B------:R-:W-:Y:S01]  /*4210*/  ULDC UR7, c[0x0][0x604] ;  /* 0x0001810000077ab9 */ /* 0x000fe20000000800 */
[----:B------:R-:W-:Y:S01]  /*4220*/  R2UR UR6, R21 ;  /* 0x00000000150672ca */ /* 0x000fe200000e0000 */
[----:B-1----:R-:W-:Y:S01]  /*4230*/  FMUL R123, R124, UR7 ;  /* 0x000000077c7b7c20 */ /* 0x002fe20008400000 */
[----:B------:R-:W-:Y:S01]  /*4240*/  FMUL R126, R126, UR7 ;  /* 0x000000077e7e7c20 */ /* 0x000fe20008400000 */
[----:B------:R-:W-:Y:S01]  /*4250*/  UMOV UR11, 0x40000040 ;  /* 0x40000040000b7882 */ /* 0x000fe20000000000 */
[----:B------:R-:W-:Y:S01]  /*4260*/  SEL R8, R8, RZ, P3 ;  /* 0x000000ff08087207 */ /* 0x000fe20001800000 */
[--C-:B------:R-:W-:Y:S01]  /*4270*/  FFMA R88, R88, UR7, -R123.reuse ;  /* 0x0000000758587c23 */ /* 0x100fe2000800087b */
[--C-:B------:R-:W-:Y:S01]  /*4280*/  FFMA R89, R89, UR7, -R123.reuse ;  /* 0x0000000759597c23 */ /* 0x100fe2000800087b */
[--C-:B------:R-:W-:Y:S01]  /*4290*/  FFMA R92, R92, UR7, -R123.reuse ;  /* 0x000000075c5c7c23 */ /* 0x100fe2000800087b */
[--C-:B------:R-:W-:Y:S01]  /*42a0*/  FFMA R93, R93, UR7, -R123.reuse ;  /* 0x000000075d5d7c23 */ /* 0x100fe2000800087b */
[--C-:B------:R-:W-:Y:S01]  /*42b0*/  FFMA R90, R90, UR7, -R126.reuse ;  /* 0x000000075a5a7c23 */ /* 0x100fe2000800087e */
[----:B------:R-:W-:Y:S01]  /*42c0*/  FSETP.GEU.AND P5, PT, R88, -126, PT ;  /* 0xc2fc00005800780b */ /* 0x000fe20003fae000 */
[--C-:B------:R-:W-:Y:S01]  /*42d0*/  FFMA R91, R91, UR7, -R126.reuse ;  /* 0x000000075b5b7c23 */ /* 0x100fe2000800087e */
[----:B------:R-:W-:Y:S01]  /*42e0*/  FSETP.GEU.AND P4, PT, R89, -126, PT ;  /* 0xc2fc00005900780b */ /* 0x000fe20003f8e000 */
[--C-:B------:R-:W-:Y:S01]  /*42f0*/  FFMA R94, R94, UR7, -R126.reuse ;  /* 0x000000075e5e7c23 */ /* 0x100fe2000800087e */
[----:B------:R-:W-:Y:S01]  /*4300*/  FSETP.GEU.AND P6, PT, R92, -126, PT ;  /* 0xc2fc00005c00780b */ /* 0x000fe20003fce000 */
[--C-:B------:R-:W-:Y:S01]  /*4310*/  FFMA R95, R95, UR7, -R126.reuse ;  /* 0x000000075f5f7c23 */ /* 0x100fe2000800087e */
[----:B------:R-:W-:Y:S01]  /*4320*/  ULEA UR6, UR6, UR15, 0xa ;  /* 0x0000000f06067291 */ /* 0x000fe2000f8e503f */
[--C-:B------:R-:W-:Y:S01]  /*4330*/  FFMA R96, R96, UR7, -R123.reuse ;  /* 0x0000000760607c23 */ /* 0x100fe2000800087b */
[--C-:B------:R-:W-:Y:S01]  /*4340*/  FFMA R97, R97, UR7, -R123.reuse ;  /* 0x0000000761617c23 */ /* 0x100fe2000800087b */
[--C-:B------:R-:W-:Y:S01]  /*4350*/  FFMA R100, R100, UR7, -R123.reuse ;  /* 0x0000000764647c23 */ /* 0x100fe2000800087b */
[--C-:B------:R-:W-:Y:S01]  /*4360*/  FFMA R101, R101, UR7, -R123.reuse ;  /* 0x0000000765657c23 */ /* 0x100fe2000800087b */
[--C-:B------:R-:W-:Y:S01]  /*4370*/  FFMA R98, R98, UR7, -R126.reuse ;  /* 0x0000000762627c23 */ /* 0x100fe2000800087e */
[--C-:B------:R-:W-:Y:S01]  /*4380*/  FFMA R99, R99, UR7, -R126.reuse ;  /* 0x0000000763637c23 */ /* 0x100fe2000800087e */
[----:B------:R-:W-:Y:S01]  /*4390*/  @!P5 FMUL R88, R88, 0.5 ;  /* 0x3f0000005858d820 */ /* 0x000fe20000400000 */
[----:B------:R-:W-:Y:S01]  /*43a0*/  UMOV UR10, UR6 ;  /* 0x00000006000a7c82 */ /* 0x000fe20008000000 */
[----:B------:R-:W-:Y:S01]  /*43b0*/  @!P4 FMUL R89, R89, 0.5 ;  /* 0x3f0000005959c820 */ /* 0x000fe20000400000 */
[--C-:B------:R-:W-:Y:S01]  /*43c0*/  FFMA R102, R102, UR7, -R126.reuse ;  /* 0x0000000766667c23 */ /* 0x100fe2000800087e */
[----:B------:R-:W1:Y:S01]  /*43d0*/  MUFU.EX2 R122, R88 ;  /* 0x00000058007a7308 */ /* 0x000e620000000800 */
[----:B------:R-:W-:Y:S01]  /*43e0*/  @!P6 FMUL R92, R92, 0.5 ;  /* 0x3f0000005c5ce820 */ /* 0x000fe20000400000 */
[--C-:B------:R-:W-:Y:S01]  /*43f0*/  FFMA R103, R103, UR7, -R126.reuse ;  /* 0x0000000767677c23 */ /* 0x100fe2000800087e */
[----:B------:R-:W-:Y:S01]  /*4400*/  UIADD3 UR8, UR6, 0x80, URZ ;  /* 0x0000008006087890 */ /* 0x000fe2000fffe03f */
[--C-:B------:R-:W-:Y:S01]  /*4410*/  FFMA R108, R108, UR7, -R123.reuse ;  /* 0x000000076c6c7c23 */ /* 0x100fe2000800087b */
[--C-:B------:R-:W-:Y:S01]  /*4420*/  FFMA R109, R109, UR7, -R123.reuse ;  /* 0x000000076d6d7c23 */ /* 0x100fe2000800087b */
[--C-:B------:R-:W-:Y:S01]  /*4430*/  FFMA R106, R106, UR7, -R126.reuse ;  /* 0x000000076a6a7c23 */ /* 0x100fe2000800087e */
[--C-:B------:R-:W-:Y:S01]  /*4440*/  FFMA R110, R110, UR7, -R126.reuse ;  /* 0x000000076e6e7c23 */ /* 0x100fe2000800087e */
[----:B------:R-:W2:Y:S01]  /*4450*/  MUFU.EX2 R121, R89 ;  /* 0x0000005900797308 */ /* 0x000ea20000000800 */
[--C-:B------:R-:W-:Y:S01]  /*4460*/  FFMA R111, R111, UR7, -R126.reuse ;  /* 0x000000076f6f7c23 */ /* 0x100fe2000800087e */
[--C-:B------:R-:W-:Y:S01]  /*4470*/  FFMA R113, R113, UR7, -R123.reuse ;  /* 0x0000000771717c23 */ /* 0x100fe2000800087b */
[--C-:B------:R-:W-:Y:S01]  /*4480*/  FFMA R117, R117, UR7, -R123.reuse ;  /* 0x0000000775757c23 */ /* 0x100fe2000800087b */
[----:B------:R-:W-:Y:S01]  /*4490*/  FFMA R116, R116, UR7, -R123 ;  /* 0x0000000774747c23 */ /* 0x000fe2000800087b */
[--C-:B------:R-:W-:Y:S01]  /*44a0*/  FFMA R114, R114, UR7, -R126.reuse ;  /* 0x0000000772727c23 */ /* 0x100fe2000800087e */
[--C-:B------:R-:W-:Y:S01]  /*44b0*/  FFMA R115, R115, UR7, -R126.reuse ;  /* 0x0000000773737c23 */ /* 0x100fe2000800087e */
[--C-:B------:R-:W-:Y:S01]  /*44c0*/  FFMA R119, R119, UR7, -R126.reuse ;  /* 0x0000000777777c23 */ /* 0x100fe2000800087e */
[----:B------:R-:W3:Y:S01]  /*44d0*/  MUFU.EX2 R124, R92 ;  /* 0x0000005c007c7308 */ /* 0x000ee20000000800 */
[----:B-1----:R-:W-:Y:S01]  /*44e0*/  @!P5 FMUL R122, R122, R122 ;  /* 0x0000007a7a7ad220 */ /* 0x002fe20000400000 */
[----:B------:R-:W-:Y:S01]  /*44f0*/  FSETP.GEU.AND P5, PT, R93, -126, PT ;  /* 0xc2fc00005d00780b */ /* 0x000fe20003fae000 */
[----:B------:R-:W-:Y:S01]  /*4500*/  FFMA R118, R118, UR7, -R126 ;  /* 0x0000000776767c23 */ /* 0x000fe2000800087e */
[----:B------:R-:W-:-:S02]  /*4510*/  VIADD R21, R21, 0x1 ;  /* 0x0000000115157836 */ /* 0x000fc40000000000 */
[----:B------:R-:W-:Y:S01]  /*4520*/  FFMA R14, R5, R14, R122 ;  /* 0x0000000e050e7223 */ /* 0x000fe2000000007a */
[C---:B------:R-:W-:Y:S02]  /*4530*/  LEA R5, R8.reuse, R19, 0x3 ;  /* 0x0000001308057211 */ /* 0x040fe400078e18ff */
[----:B------:R-:W-:Y:S01]  /*4540*/  IADD3 R8, R8, 0x1, RZ ;  /* 0x0000000108087810 */ /* 0x000fe20007ffe0ff */
[----:B--2---:R-:W-:Y:S01]  /*4550*/  @!P4 FMUL R121, R121, R121 ;  /* 0x000000797979c220 */ /* 0x004fe20000400000 */
[----:B------:R-:W-:Y:S02]  /*4560*/  FSETP.GEU.AND P4, PT, R90, -126, PT ;  /* 0xc2fc00005a00780b */ /* 0x000fe40003f8e000 */
[----:B------:R-:W-:Y:S02]  /*4570*/  PRMT R5, RZ, 0x654, R5 ;  /* 0x00000654ff057816 */ /* 0x000fe40000000005 */
[----:B------:R-:W-:Y:S01]  /*4580*/  F2FP.F16.F32.PACK_AB R88, R121, R122 ;  /* 0x0000007a7958723e */ /* 0x000fe200000000ff */
[----:B------:R-:W-:Y:S01]  /*4590*/  @!P5 FMUL R93, R93, 0.5 ;  /* 0x3f0000005d5dd820 */ /* 0x000fe20000400000 */
[----:B------:R-:W-:Y:S01]  /*45a0*/  FADD R121, R14, R121 ;  /* 0x000000790e797221 */ /* 0x000fe20000000000 */
[----:B---3--:R-:W-:Y:S01]  /*45b0*/  @!P6 FMUL R124, R124, R124 ;  /* 0x0000007c7c7ce220 */ /* 0x008fe20000400000 */
[----:B------:R-:W-:Y:S01]  /*45c0*/  FSETP.GEU.AND P6, PT, R91, -126, PT ;  /* 0xc2fc00005b00780b */ /* 0x000fe20003fce000 */
[----:B------:R-:W1:Y:S01]  /*45d0*/  MUFU.EX2 R125, R93 ;  /* 0x0000005d007d7308 */ /* 0x000e620000000800 */
[----:B------:R-:W-:-:S03]  /*45e0*/  ISETP.NE.AND P3, PT, R8, 0x4, PT ;  /* 0x000000040800780c */ /* 0x000fc60003f65270 */
[----:B------:R-:W-:Y:S01]  /*45f0*/  @!P4 FMUL R90, R90, 0.5 ;  /* 0x3f0000005a5ac820 */ /* 0x000fe20000400000 */
[----:B------:R-:W-:-:S03]  /*4600*/  SEL R8, R8, RZ, P3 ;  /* 0x000000ff08087207 */ /* 0x000fc60001800000 */
[----:B------:R2:W3:Y:S04]  /*4610*/  MUFU.EX2 R127, R90 ;  /* 0x0000005a007f7308 */ /* 0x0004e80000000800 */
[----:B------:R-:W-:-:S04]  /*4620*/  @!P6 FMUL R91, R91, 0.5 ;  /* 0x3f0000005b5be820 */ /* 0x000fc80000400000 */
[----:B------:R-:W4:Y:S01]  /*4630*/  MUFU.EX2 R130, R91 ;  /* 0x0000005b00827308 */ /* 0x000f220000000800 */
[----:B-1----:R-:W-:Y:S01]  /*4640*/  @!P5 FMUL R125, R125, R125 ;  /* 0x0000007d7d7dd220 */ /* 0x002fe20000400000 */
[----:B------:R-:W-:-:S04]  /*4650*/  FSETP.GEU.AND P5, PT, R94, -126, PT ;  /* 0xc2fc00005e00780b */ /* 0x000fc80003fae000 */
[----:B--2---:R-:W-:Y:S01]  /*4660*/  F2FP.F16.F32.PACK_AB R90, R125, R124 ;  /* 0x0000007c7d5a723e */ /* 0x004fe200000000ff */
[----:B------:R-:W-:Y:S01]  /*4670*/  FADD R124, R121, R124 ;  /* 0x0000007c797c7221 */ /* 0x000fe20000000000 */
[----:B---3--:R-:W-:Y:S01]  /*4680*/  @!P4 FMUL R127, R127, R127 ;  /* 0x0000007f7f7fc220 */ /* 0x008fe20000400000 */
[----:B------:R-:W-:Y:S02]  /*4690*/  FSETP.GEU.AND P4, PT, R95, -126, PT ;  /* 0xc2fc00005f00780b */ /* 0x000fe40003f8e000 */
[----:B------:R-:W-:Y:S01]  /*46a0*/  FADD R124, R124, R125 ;  /* 0x0000007d7c7c7221 */ /* 0x000fe20000000000 */
[----:B------:R-:W-:-:S03]  /*46b0*/  FFMA R15, R22, R15, R127 ;  /* 0x0000000f160f7223 */ /* 0x000fc6000000007f */
[----:B------:R-:W-:Y:S01]  /*46c0*/  @!P5 FMUL R94, R94, 0.5 ;  /* 0x3f0000005e5ed820 */ /* 0x000fe20000400000 */
[----:B----4-:R-:W-:Y:S01]  /*46d0*/  @!P6 FMUL R130, R130, R130 ;  /* 0x000000828282e220 */ /* 0x010fe20000400000 */
[----:B------:R-:W-:Y:S02]  /*46e0*/  FSETP.GEU.AND P6, PT, R96, -126, PT ;  /* 0xc2fc00006000780b */ /* 0x000fe40003fce000 */
[----:B------:R-:W1:Y:S02]  /*46f0*/  MUFU.EX2 R129, R94 ;  /* 0x0000005e00817308 */ /* 0x000e640000000800 */
[----:B------:R-:W-:Y:S01]  /*4700*/  F2FP.F16.F32.PACK_AB R89, R130, R127 ;  /* 0x0000007f8259723e */ /* 0x000fe200000000ff */
[----:B------:R-:W-:Y:S01]  /*4710*/  @!P4 FMUL R95, R95, 0.5 ;  /* 0x3f0000005f5fc820 */ /* 0x000fe20000400000 */
[----:B------:R-:W-:-:S04]  /*4720*/  FADD R130, R15, R130 ;  /* 0x000000820f827221 */ /* 0x000fc80000000000 */
[----:B------:R-:W2:Y:S03]  /*4730*/  MUFU.EX2 R128, R95 ;  /* 0x0000005f00807308 */ /* 0x000ea60000000800 */
[----:B------:R-:W-:-:S05]  /*4740*/  @!P6 FMUL R96, R96, 0.5 ;  /* 0x3f0000006060e820 */ /* 0x000fca0000400000 */
[----:B------:R3:W4:Y:S01]  /*4750*/  MUFU.EX2 R131, R96 ;  /* 0x0000006000837308 */ /* 0x0007220000000800 */
[----:B-1----:R-:W-:Y:S01]  /*4760*/  @!P5 FMUL R129, R129, R129 ;  /* 0x000000818181d220 */ /* 0x002fe20000400000 */
[----:B------:R-:W-:Y:S01]  /*4770*/  FSETP.GEU.AND P5, PT, R97, -126, PT ;  /* 0xc2fc00006100780b */ /* 0x000fe20003fae000 */
[----:B--2---:R-:W-:Y:S01]  /*4780*/  @!P4 FMUL R128, R128, R128 ;  /* 0x000000808080c220 */ /* 0x004fe20000400000 */
[----:B------:R-:W-:Y:S01]  /*4790*/  FSETP.GEU.AND P4, PT, R100, -126, PT ;  /* 0xc2fc00006400780b */ /* 0x000fe20003f8e000 */
[----:B---3--:R-:W-:-:S03]  /*47a0*/  FFMA R96, R104, UR7, -R123 ;  /* 0x0000000768607c23 */ /* 0x008fc6000800087b */
[----:B------:R-:W-:-:S07]  /*47b0*/  F2FP.F16.F32.PACK_AB R91, R128, R129 ;  /* 0x00000081805b723e */ /* 0x000fce00000000ff */
[----:B------:R-:W-:Y:S01]  /*47c0*/  @!P5 FMUL R97, R97, 0.5 ;  /* 0x3f0000006161d820 */ /* 0x000fe20000400000 */
[----:B------:R-:W-:Y:S01]  /*47d0*/  FADD R129, R130, R129 ;  /* 0x0000008182817221 */ /* 0x000fe20000000000 */
[----:B----4-:R-:W-:Y:S01]  /*47e0*/  @!P6 FMUL R131, R131, R131 ;  /* 0x000000838383e220 */ /* 0x010fe20000400000 */
[----:B------:R-:W-:Y:S01]  /*47f0*/  WARPGROUP.ARRIVE ;  /* 0x00000000000079c5 */ /* 0x000fe20000000000 */
[----:B------:R-:W-:Y:S01]  /*4800*/  FSETP.GEU.AND P6, PT, R101, -126, PT ;  /* 0xc2fc00006500780b */ /* 0x000fe20003fce000 */
[----:B------:R-:W-:Y:S01]  /*4810*/  FADD R129, R129, R128 ;  /* 0x0000008081817221 */ /* 0x000fe20000000000 */
[----:B------:R-:W-:-:S03]  /*4820*/  @!P4 FMUL R100, R100, 0.5 ;  /* 0x3f0000006464c820 */ /* 0x000fc60000400000 */
[----:B------:R-:W-:Y:S01]  /*4830*/  HGMMA.64x128x16.F32 R24, R88, gdesc[UR8].tnspB, R24, gsb0 ;  /* 0x41e0000858187df0 */ /* 0x000fe20008000818 */
[----:B------:R-:W-:Y:S01]  /*4840*/  UMOV UR10, UR8 ;  /* 0x00000008000a7c82 */ /* 0x000fe20008000000 */
[----:B------:R-:W-:Y:S01]  /*4850*/  UMOV UR11, 0x40000040 ;  /* 0x40000040000b7882 */ /* 0x000fe20000000000 */
[----:B------:R-:W-:Y:S02]  /*4860*/  UIADD3 UR8, UR6, 0x100, URZ ;  /* 0x0000010006087890 */ /* 0x000fe4000fffe03f */
[----:B------:R-:W-:-:S03]  /*4870*/  UIADD3 UR6, UR6, 0x180, URZ ;  /* 0x0000018006067890 */ /* 0x000fc6000fffe03f */
[----:B------:R-:W-:Y:S01]  /*4880*/  @!P6 FMUL R101, R101, 0.5 ;  /* 0x3f0000006565e820 */ /* 0x000fe20000400000 */
[----:B------:R-:W-:Y:S02]  /*4890*/  WARPGROUP.DEPBAR.LE gsb0, 0x0 ;  /* 0x00008000000079c5 */ /* 0x000fe40000010000 */
[----:B------:R1:W2:Y:S08]  /*48a0*/  MUFU.EX2 R90, R97 ;  /* 0x00000061005a7308 */ /* 0x0002b00000000800 */
[----:B------:R-:W3:Y:S01]  /*48b0*/  MUFU.EX2 R88, R100 ;  /* 0x0000006400587308 */ /* 0x000ee20000000800 */
[----:B-1----:R-:W-:-:S07]  /*48c0*/  FFMA R97, R105, UR7, -R123 ;  /* 0x0000000769617c23 */ /* 0x002fce000800087b */
[----:B------:R-:W1:Y:S01]  /*48d0*/  MUFU.EX2 R89, R101 ;  /* 0x0000006500597308 */ /* 0x000e620000000800 */
[----:B--2---:R-:W-:Y:S01]  /*48e0*/  @!P5 FMUL R90, R90, R90 ;  /* 0x0000005a5a5ad220 */ /* 0x004fe20000400000 */
[----:B------:R-:W-:-:S04]  /*48f0*/  FSETP.GEU.AND P5, PT, R98, -126, PT ;  /* 0xc2fc00006200780b */ /* 0x000fc80003fae000 */
[----:B------:R-:W-:Y:S01]  /*4900*/  F2FP.F16.F32.PACK_AB R92, R90, R131 ;  /* 0x000000835a5c723e */ /* 0x000fe200000000ff */
[----:B------:R-:W-:Y:S01]  /*4910*/  FADD R131, R124, R131 ;  /* 0x000000837c837221 */ /* 0x000fe20000000000 */
[----:B---3--:R-:W-:Y:S01]  /*4920*/  @!P4 FMUL R88, R88, R88 ;  /* 0x000000585858c220 */ /* 0x008fe20000400000 */
[----:B------:R-:W-:Y:S02]  /*4930*/  FSETP.GEU.AND P4, PT, R99, -126, PT ;  /* 0xc2fc00006300780b */ /* 0x000fe40003f8e000 */
[----:B------:R-:W-:-:S04]  /*4940*/  FADD R131, R131, R90 ;  /* 0x0000005a83837221 */ /* 0x000fc80000000000 */
[----:B------:R-:W-:Y:S01]  /*4950*/  @!P5 FMUL R98, R98, 0.5 ;  /* 0x3f0000006262d820 */ /* 0x000fe20000400000 */
[----:B-1----:R-:W-:Y:S01]  /*4960*/  @!P6 FMUL R89, R89, R89 ;  /* 0x000000595959e220 */ /* 0x002fe20000400000 */
[----:B------:R-:W-:Y:S02]  /*4970*/  FSETP.GEU.AND P6, PT, R102, -126, PT ;  /* 0xc2fc00006600780b */ /* 0x000fe40003fce000 */
[----:B------:R-:W1:Y:S02]  /*4980*/  MUFU.EX2 R132, R98 ;  /* 0x0000006200847308 */ /* 0x000e640000000800 */
[----:B------:R-:W-:Y:S01]  /*4990*/  F2FP.F16.F32.PACK_AB R94, R89, R88 ;  /* 0x00000058595e723e */ /* 0x000fe200000000ff */
[----:B------:R-:W-:Y:S01]  /*49a0*/  @!P4 FMUL R99, R99, 0.5 ;  /* 0x3f0000006363c820 */ /* 0x000fe20000400000 */
[----:B------:R-:W-:-:S04]  /*49b0*/  FADD R88, R131, R88 ;  /* 0x0000005883587221 */ /* 0x000fc80000000000 */
[----:B------:R-:W2:Y:S01]  /*49c0*/  MUFU.EX2 R133, R99 ;  /* 0x0000006300857308 */ /* 0x000ea20000000800 */
[----:B------:R-:W-:Y:S02]  /*49d0*/  FADD R88, R88, R89 ;  /* 0x0000005958587221 */ /* 0x000fe40000000000 */
[----:B------:R-:W-:-:S05]  /*49e0*/  @!P6 FMUL R102, R102, 0.5 ;  /* 0x3f0000006666e820 */ /* 0x000fca0000400000 */
[----:B------:R-:W3:Y:S01]  /*49f0*/  MUFU.EX2 R91, R102 ;  /* 0x00000066005b7308 */ /* 0x000ee20000000800 */
[----:B-1----:R-:W-:Y:S01]  /*4a00*/  @!P5 FMUL R132, R132, R132 ;  /* 0x000000848484d220 */ /* 0x002fe20000400000 */
[----:B------:R-:W-:Y:S01]  /*4a10*/  FSETP.GEU.AND P5, PT, R103, -126, PT ;  /* 0xc2fc00006700780b */ /* 0x000fe20003fae000 */
[----:B--2---:R-:W-:Y:S01]  /*4a20*/  @!P4 FMUL R133, R133, R133 ;  /* 0x000000858585c220 */ /* 0x004fe20000400000 */
[----:B------:R-:W-:-:S04]  /*4a30*/  FSETP.GEU.AND P4, PT, R96, -126, PT ;  /* 0xc2fc00006000780b */ /* 0x000fc80003f8e000 */
[----:B------:R-:W-:-:S07]  /*4a40*/  F2FP.F16.F32.PACK_AB R93, R133, R132 ;  /* 0x00000084855d723e */ /* 0x000fce00000000ff */
[----:B------:R-:W-:Y:S01]  /*4a50*/  @!P5 FMUL R103, R103, 0.5 ;  /* 0x3f0000006767d820 */ /* 0x000fe20000400000 */
[----:B------:R-:W-:Y:S01]  /*4a60*/  FADD R132, R129, R132 ;  /* 0x0000008481847221 */ /* 0x000fe20000000000 */
[----:B---3--:R-:W-:Y:S01]  /*4a70*/  @!P6 FMUL R91, R91, R91 ;  /* 0x0000005b5b5be220 */ /* 0x008fe20000400000 */
[----:B------:R-:W-:Y:S01]  /*4a80*/  FSETP.GEU.AND P6, PT, R97, -126, PT ;  /* 0xc2fc00006100780b */ /* 0x000fe20003fce000 */
[----:B------:R-:W1:Y:S01]  /*4a90*/  MUFU.EX2 R104, R103 ;  /* 0x0000006700687308 */ /* 0x000e620000000800 */
[----:B------:R-:W-:Y:S01]  /*4aa0*/  FADD R132, R132, R133 ;  /* 0x0000008584847221 */ /* 0x000fe20000000000 */
[----:B------:R-:W-:-:S06]  /*4ab0*/  @!P4 FMUL R96, R96, 0.5 ;  /* 0x3f0000006060c820 */ /* 0x000fcc0000400000 */
[----:B------:R2:W3:Y:S04]  /*4ac0*/  MUFU.EX2 R105, R96 ;  /* 0x0000006000697308 */ /* 0x0004e80000000800 */
[----:B------:R-:W-:Y:S01]  /*4ad0*/  @!P6 FMUL R97, R97, 0.5 ;  /* 0x3f0000006161e820 */ /* 0x000fe20000400000 */
[----:B-1----:R-:W-:Y:S01]  /*4ae0*/  @!P5 FMUL R104, R104, R104 ;  /* 0x000000686868d220 */ /* 0x002fe20000400000 */
[----:B------:R-:W-:Y:S01]  /*4af0*/  FSETP.GEU.AND P5, PT, R108, -126, PT ;  /* 0xc2fc00006c00780b */ /* 0x000fe20003fae000 */
[----:B--2---:R-:W-:-:S03]  /*4b00*/  FFMA R96, R107, UR7, -R126 ;  /* 0x000000076b607c23 */ /* 0x004fc6000800087e */
[----:B------:R-:W-:Y:S01]  /*4b10*/  F2FP.F16.F32.PACK_AB R95, R104, R91 ;  /* 0x0000005b685f723e */ /* 0x000fe200000000ff */
[----:B------:R-:W-:Y:S01]  /*4b20*/  FADD R91, R132, R91 ;  /* 0x0000005b845b7221 */ /* 0x000fe20000000000 */
[----:B---3--:R-:W-:Y:S02]  /*4b30*/  @!P4 FMUL R105, R105, R105 ;  /* 0x000000696969c220 */ /* 0x008fe40000400000 */
[----:B------:R-:W-:Y:S01]  /*4b40*/  WARPGROUP.ARRIVE ;  /* 0x00000000000079c5 */ /* 0x000fe20000000000 */
[----:B------:R-:W-:Y:S01]  /*4b50*/  FSETP.GEU.AND P4, PT, R109, -126, PT ;  /* 0xc2fc00006d00780b */ /* 0x000fe20003f8e000 */
[----:B------:R-:W-:-:S03]  /*4b60*/  FADD R104, R91, R104 ;  /* 0x000000685b687221 */ /* 0x000fc60000000000 */
[----:B------:R-:W-:Y:S01]  /*4b70*/  @!P5 FMUL R108, R108, 0.5 ;  /* 0x3f0000006c6cd820 */ /* 0x000fe20000400000 */
[----:B------:R-:W-:Y:S01]  /*4b80*/  HGMMA.64x128x16.F32 R24, R92, gdesc[UR8].tnspB, R24, gsb0 ;  /* 0x41e000085c187df0 */ /* 0x000fe20008000818 */
[----:B------:R-:W-:Y:S01]  /*4b90*/  UMOV UR10, UR8 ;  /* 0x00000008000a7c82 */ /* 0x000fe20008000000 */
[----:B------:R-:W-:-:S06]  /*4ba0*/  UMOV UR11, 0x40000040 ;  /* 0x40000040000b7882 */ /* 0x000fcc0000000000 */
[----:B------:R-:W-:Y:S01]  /*4bb0*/  @!P4 FMUL R109, R109, 0.5 ;  /* 0x3f0000006d6dc820 */ /* 0x000fe20000400000 */
[----:B------:R-:W-:Y:S02]  /*4bc0*/  WARPGROUP.DEPBAR.LE gsb0, 0x0 ;  /* 0x00008000000079c5 */ /* 0x000fe40000010000 */
[----:B------:R-:W1:Y:S08]  /*4bd0*/  MUFU.EX2 R94, R97 ;  /* 0x00000061005e7308 */ /* 0x000e700000000800 */
[----:B------:R-:W2:Y:S08]  /*4be0*/  MUFU.EX2 R93, R108 ;  /* 0x0000006c005d7308 */ /* 0x000eb00000000800 */
[----:B------:R3:W4:Y:S01]  /*4bf0*/  MUFU.EX2 R92, R109 ;  /* 0x0000006d005c7308 */ /* 0x0007220000000800 */
[----:B-1----:R-:W-:Y:S01]  /*4c00*/  @!P6 FMUL R94, R94, R94 ;  /* 0x0000005e5e5ee220 */ /* 0x002fe20000400000 */
[----:B------:R-:W-:Y:S01]  /*4c10*/  FSETP.GEU.AND P6, PT, R106, -126, PT ;  /* 0xc2fc00006a00780b */ /* 0x000fe20003fce000 */
[----:B--2---:R-:W-:Y:S01]  /*4c20*/  @!P5 FMUL R93, R93, R93 ;  /* 0x0000005d5d5dd220 */ /* 0x004fe20000400000 */
[----:B------:R-:W-:Y:S01]  /*4c30*/  FSETP.GEU.AND P5, PT, R96, -126, PT ;  /* 0xc2fc00006000780b */ /* 0x000fe20003fae000 */
[----:B---3--:R-:W-:Y:S01]  /*4c40*/  FFMA R109, R112, UR7, -R123 ;  /* 0x00000007706d7c23 */ /* 0x008fe2000800087b */
[----:B------:R-:W-:-:S09]  /*4c50*/  UMOV UR7, 0x40000040 ;  /* 0x4000004000077882 */ /* 0x000fd20000000000 */
[----:B------:R-:W-:Y:S01]  /*4c60*/  @!P6 FMUL R106, R106, 0.5 ;  /* 0x3f0000006a6ae820 */ /* 0x000fe20000400000 */
[----:B----4-:R-:W-:Y:S01]  /*4c70*/  @!P4 FMUL R92, R92, R92 ;  /* 0x0000005c5c5cc220 */ /* 0x010fe20000400000 */
[----:B------:R-:W-:Y:S02]  /*4c80*/  FSETP.GEU.AND P4, PT, R110, -126, PT ;  /* 0xc2fc00006e00780b */ /* 0x000fe40003f8e000 */
[----:B------:R-:W1:Y:S02]  /*4c90*/  MUFU.EX2 R95, R106 ;  /* 0x0000006a005f7308 */ /* 0x000e640000000800 */
[----:B------:R-:W-:Y:S01]  /*4ca0*/  F2FP.F16.F32.PACK_AB R98, R92, R93 ;  /* 0x0000005d5c62723e */ /* 0x000fe200000000ff */
[----:B------:R-:W-:-:S05]  /*4cb0*/  @!P5 FMUL R96, R96, 0.5 ;  /* 0x3f0000006060d820 */ /* 0x000fca0000400000 */
[----:B------:R2:W3:Y:S03]  /*4cc0*/  MUFU.EX2 R108, R96 ;  /* 0x00000060006c7308 */ /* 0x0004e60000000800 */
[----:B------:R-:W-:-:S05]  /*4cd0*/  @!P4 FMUL R110, R110, 0.5 ;  /* 0x3f0000006e6ec820 */ /* 0x000fca0000400000 */
[----:B------:R-:W4:Y:S01]  /*4ce0*/  MUFU.EX2 R106, R110 ;  /* 0x0000006e006a7308 */ /* 0x000f220000000800 */
[----:B-1----:R-:W-:Y:S01]  /*4cf0*/  @!P6 FMUL R95, R95, R95 ;  /* 0x0000005f5f5fe220 */ /* 0x002fe20000400000 */
[----:B------:R-:W-:Y:S02]  /*4d00*/  FSETP.GEU.AND P6, PT, R111, -126, PT ;  /* 0xc2fc00006f00780b */ /* 0x000fe40003fce000 */
[----:B--2---:R-:W-:Y:S01]  /*4d10*/  F2FP.F16.F32.PACK_AB R96, R94, R105 ;  /* 0x000000695e60723e */ /* 0x004fe200000000ff */
[----:B------:R-:W-:Y:S01]  /*4d20*/  FADD R105, R88, R105 ;  /* 0x0000006958697221 */ /* 0x000fe20000000000 */
[----:B---3--:R-:W-:Y:S01]  /*4d30*/  @!P5 FMUL R108, R108, R108 ;  /* 0x0000006c6c6cd220 */ /* 0x008fe20000400000 */
[----:B------:R-:W-:Y:S02]  /*4d40*/  FSETP.GEU.AND P5, PT, R109, -126, PT ;  /* 0xc2fc00006d00780b */ /* 0x000fe40003fae000 */
[----:B------:R-:W-:Y:S02]  /*4d50*/  FADD R94, R105, R94 ;  /* 0x0000005e695e7221 */ /* 0x000fe40000000000 */
[----:B------:R-:W-:-:S04]  /*4d60*/  F2FP.F16.F32.PACK_AB R97, R108, R95 ;  /* 0x0000005f6c61723e */ /* 0x000fc800000000ff */
[----:B------:R-:W-:Y:S01]  /*4d70*/  @!P6 FMUL R111, R111, 0.5 ;  /* 0x3f0000006f6fe820 */ /* 0x000fe20000400000 */
[----:B------:R-:W-:Y:S01]  /*4d80*/  FADD R95, R104, R95 ;  /* 0x0000005f685f7221 */ /* 0x000fe20000000000 */
[----:B----4-:R-:W-:Y:S01]  /*4d90*/  @!P4 FMUL R106, R106, R106 ;  /* 0x0000006a6a6ac220 */ /* 0x010fe20000400000 */
[----:B------:R-:W-:Y:S01]  /*4da0*/  FSETP.GEU.AND P4, PT, R113, -126, PT ;  /* 0xc2fc00007100780b */ /* 0x000fe20003f8e000 */
[----:B------:R-:W1:Y:S01]  /*4db0*/  MUFU.EX2 R107, R111 ;  /* 0x0000006f006b7308 */ /* 0x000e620000000800 */
[----:B------:R-:W-:Y:S01]  /*4dc0*/  FADD R95, R95, R108 ;  /* 0x0000006c5f5f7221 */ /* 0x000fe20000000000 */
[----:B------:R-:W-:Y:S01]  /*4dd0*/  FADD R93, R94, R93 ;  /* 0x0000005d5e5d7221 */ /* 0x000fe20000000000 */
[----:B------:R-:W-:-:S03]  /*4de0*/  @!P5 FMUL R109, R109, 0.5 ;  /* 0x3f0000006d6dd820 */ /* 0x000fc60000400000 */
[----:B------:R-:W-:-:S03]  /*4df0*/  FADD R92, R93, R92 ;  /* 0x0000005c5d5c7221 */ /* 0x000fc60000000000 */
[----:B------:R-:W2:Y:S03]  /*4e00*/  MUFU.EX2 R109, R109 ;  /* 0x0000006d006d7308 */ /* 0x000ea60000000800 */
[----:B------:R-:W-:Y:S01]  /*4e10*/  @!P4 FMUL R113, R113, 0.5 ;  /* 0x3f0000007171c820 */ /* 0x000fe20000400000 */
[----:B-1----:R-:W-:Y:S01]  /*4e20*/  @!P6 FMUL R107, R107, R107 ;  /* 0x0000006b6b6be220 */ /* 0x002fe20000400000 */
[----:B------:R-:W-:-:S04]  /*4e30*/  FSETP.GEU.AND P6, PT, R117, -126, PT ;  /* 0xc2fc00007500780b */ /* 0x000fc80003fce000 */
[----:B------:R-:W-:Y:S01]  /*4e40*/  F2FP.F16.F32.PACK_AB R99, R107, R106 ;  /* 0x0000006a6b63723e */ /* 0x000fe200000000ff */
[----:B------:R-:W-:-:S03]  /*4e50*/  FADD R106, R95, R106 ;  /* 0x0000006a5f6a7221 */ /* 0x000fc60000000000 */
[----:B------:R-:W-:Y:S01]  /*4e60*/  WARPGROUP.ARRIVE ;  /* 0x00000000000079c5 */ /* 0x000fe20000000000 */
[----:B--2---:R-:W-:Y:S01]  /*4e70*/  @!P5 FMUL R109, R109, R109 ;  /* 0x0000006d6d6dd220 */ /* 0x004fe20000400000 */
[----:B------:R-:W-:Y:S01]  /*4e80*/  FSETP.GEU.AND P5, PT, R116, -126, PT ;  /* 0xc2fc00007400780b */ /* 0x000fe20003fae000 */
[----:B------:R-:W-:Y:S02]  /*4e90*/  FADD R106, R106, R107 ;  /* 0x0000006b6a6a7221 */ /* 0x000fe40000000000 */
[----:B------:R-:W-:Y:S01]  /*4ea0*/  @!P6 FMUL R117, R117, 0.5 ;  /* 0x3f0000007575e820 */ /* 0x000fe20000400000 */
[----:B------:R-:W-:Y:S09]  /*4eb0*/  HGMMA.64x128x16.F32 R24, R96, gdesc[UR8].tnspB, R24, gsb0 ;  /* 0x41e0000860187df0 */ /* 0x000ff20008000818 */
[----:B------:R-:W-:Y:S01]  /*4ec0*/  @!P5 FMUL R116, R116, 0.5 ;  /* 0x3f0000007474d820 */ /* 0x000fe20000400000 */
[----:B------:R-:W-:-:S02]  /*4ed0*/  WARPGROUP.DEPBAR.LE gsb0, 0x0 ;  /* 0x00008000000079c5 */ /* 0x000fc40000010000 */
[----:B------:R-:W1:Y:S08]  /*4ee0*/  MUFU.EX2 R98, R113 ;  /* 0x0000007100627308 */ /* 0x000e700000000800 */
[----:B------:R-:W2:Y:S08]  /*4ef0*/  MUFU.EX2 R96, R117 ;  /* 0x0000007500607308 */ /* 0x000eb00000000800 */
[----:B------:R-:W3:Y:S01]  /*4f00*/  MUFU.EX2 R97, R116 ;  /* 0x0000007400617308 */ /* 0x000ee20000000800 */
[----:B-1----:R-:W-:Y:S01]  /*4f10*/  @!P4 FMUL R98, R98, R98 ;  /* 0x000000626262c220 */ /* 0x002fe20000400000 */
[----:B------:R-:W-:-:S04]  /*4f20*/  FSETP.GEU.AND P4, PT, R114, -126, PT ;  /* 0xc2fc00007200780b */ /* 0x000fc80003f8e000 */
[----:B------:R-:W-:Y:S01]  /*4f30*/  F2FP.F16.F32.PACK_AB R100, R98, R109 ;  /* 0x0000006d6264723e */ /* 0x000fe200000000ff */
[----:B------:R-:W-:Y:S01]  /*4f40*/  FADD R109, R92, R109 ;  /* 0x0000006d5c6d7221 */ /* 0x000fe20000000000 */
[----:B--2---:R-:W-:Y:S01]  /*4f50*/  @!P6 FMUL R96, R96, R96 ;  /* 0x000000606060e220 */ /* 0x004fe20000400000 */
[----:B------:R-:W-:Y:S02]  /*4f60*/  FSETP.GEU.AND P6, PT, R115, -126, PT ;  /* 0xc2fc00007300780b */ /* 0x000fe40003fce000 */
[----:B------:R-:W-:-:S04]  /*4f70*/  FADD R98, R109, R98 ;  /* 0x000000626d627221 */ /* 0x000fc80000000000 */
[----:B------:R-:W-:Y:S01]  /*4f80*/  @!P4 FMUL R114, R114, 0.5 ;  /* 0x3f0000007272c820 */ /* 0x000fe20000400000 */
[----:B---3--:R-:W-:Y:S01]  /*4f90*/  @!P5 FMUL R97, R97, R97 ;  /* 0x000000616161d220 */ /* 0x008fe20000400000 */
[----:B------:R-:W-:Y:S02]  /*4fa0*/  FSETP.GEU.AND P5, PT, R119, -126, PT ;  /* 0xc2fc00007700780b */ /* 0x000fe40003fae000 */
[----:B------:R-:W1:Y:S02]  /*4fb0*/  MUFU.EX2 R99, R114 ;  /* 0x0000007200637308 */ /* 0x000e640000000800 */
[----:B------:R-:W-:Y:S01]  /*4fc0*/  F2FP.F16.F32.PACK_AB R102, R96, R97 ;  /* 0x000000616066723e */ /* 0x000fe200000000ff */
[----:B------:R-:W-:Y:S01]  /*4fd0*/  @!P6 FMUL R115, R115, 0.5 ;  /* 0x3f0000007373e820 */ /* 0x000fe20000400000 */
[----:B------:R-:W-:-:S04]  /*4fe0*/  FADD R97, R98, R97 ;  /* 0x0000006162617221 */ /* 0x000fc80000000000 */
[----:B------:R-:W2:Y:S03]  /*4ff0*/  MUFU.EX2 R110, R115 ;  /* 0x00000073006e7308 */ /* 0x000ea60000000800 */
[----:B------:R-:W-:-:S05]  /*5000*/  @!P5 FMUL R119, R119, 0.5 ;  /* 0x3f0000007777d820 */ /* 0x000fca0000400000 */
[----:B------:R-:W3:Y:S01]  /*5010*/  MUFU.EX2 R112, R119 ;  /* 0x0000007700707308 */ /* 0x000ee20000000800 */
[----:B-1----:R-:W-:Y:S01]  /*5020*/  @!P4 FMUL R99, R99, R99 ;  /* 0x000000636363c220 */ /* 0x002fe20000400000 */
[----:B------:R-:W-:-:S03]  /*5030*/  FSETP.GEU.AND P4, PT, R118, -126, PT ;  /* 0xc2fc00007600780b */ /* 0x000fc60003f8e000 */
[----:B------:R-:W-:Y:S01]  /*5040*/  FADD R106, R106, R99 ;  /* 0x000000636a6a7221 */ /* 0x000fe20000000000 */
[----:B--2---:R-:W-:-:S04]  /*5050*/  @!P6 FMUL R110, R110, R110 ;  /* 0x0000006e6e6ee220 */ /* 0x004fc80000400000 */
[----:B------:R-:W-:Y:S01]  /*5060*/  FADD R106, R106, R110 ;  /* 0x0000006e6a6a7221 */ /* 0x000fe20000000000 */
[----:B------:R-:W-:-:S04]  /*5070*/  F2FP.F16.F32.PACK_AB R101, R110, R99 ;  /* 0x000000636e65723e */ /* 0x000fc800000000ff */
[----:B------:R-:W-:Y:S01]  /*5080*/  @!P4 FMUL R118, R118, 0.5 ;  /* 0x3f0000007676c820 */ /* 0x000fe20000400000 */
[----:B---3--:R-:W-:-:S03]  /*5090*/  @!P5 FMUL R112, R112, R112 ;  /* 0x000000707070d220 */ /* 0x008fc60000400000 */
[----:B------:R-:W1:Y:S02]  /*50a0*/  MUFU.EX2 R111, R118 ;  /* 0x00000076006f7308 */ /* 0x000e640000000800 */
[----:B-1----:R-:W-:Y:S01]  /*50b0*/  @!P4 FMUL R111, R111, R111 ;  /* 0x0000006f6f6fc220 */ /* 0x002fe20000400000 */
[----:B------:R-:W-:-:S03]  /*50c0*/  ISETP.NE.AND P4, PT, R21, 0x4, PT ;  /* 0x000000041500780c */ /* 0x000fc60003f85270 */
[----:B------:R-:W-:Y:S01]  /*50d0*/  FADD R106, R106, R111 ;  /* 0x0000006f6a6a7221 */ /* 0x000fe20000000000 */
[----:B------:R-:W-:Y:S02]  /*50e0*/  F2FP.F16.F32.PACK_AB R103, R112, R111 ;  /* 0x0000006f7067723e */ /* 0x000fe400000000ff */
[----:B------:R-:W-:Y:S01]  /*50f0*/  SEL R14, RZ, 0x1, P4 ;  /* 0x00000001ff0e7807 */ /* 0x000fe20002000000 */
[----:B------:R-:W-:Y:S01]  /*5100*/  FADD R15, R106, R112 ;  /* 0x000000706a0f7221 */ /* 0x000fe20000000000 */
[----:B------:R-:W-:Y:S01]  /*5110*/  WARPGROUP.ARRIVE ;  /* 0x00000000000079c5 */ /* 0x000fe20000000000 */
[----:B------:R-:W-:-:S05]  /*5120*/  SEL R21, R21, RZ, P4 ;  /* 0x000000ff15157207 */ /* 0x000fca0002000000 */
[----:B------:R-:W-:Y:S03]  /*5130*/  HGMMA.64x128x16.F32 R24, R100, gdesc[UR4].tnspB, R24, gsb0 ;  /* 0x41e0000464187df0 */ /* 0x000fe60008000818 */
[----:B------:R-:W-:Y:S02]  /*5140*/  WARPGROUP.DEPBAR.LE gsb0, 0x0 ;  /* 0x00008000000079c5 */ /* 0x000fe40000010000 */
[----:B------:R1:W-:Y:S02]  /*5150*/  SYNCS.ARRIVE.TRANS64.RED.A1T0 RZ, [R5+URZ], RZ ;  /* 0x000000ff05ff79a7 */ /* 0x0003e4000810043f */
[----:B-1----:R-:W-:Y:S01]  /*5160*/  LOP3.LUT R5, R23, R14, RZ, 0x3c, !PT ;  /* 0x0000000e17057212 */ /* 0x002fe200078e3cff */
[----:B------:R-:W-:Y:S01]  /*5170*/  FADD R14, R97, R96 ;  /* 0x00000060610e7221 */ /* 0x000fe20000000000 */
[----:B------:R-:W-:Y:S06]  /*5180*/  @P2 BRA `(.L_x_31) ;  /* 0x0000000000bc2947 */ /* 0x000fec0003800000 */
[----:B------:R-:W-:Y:S01]  /*5190*/  ISETP.LT.OR P2, PT, R9, 0x1, !P0 ;  /* 0x000000010900780c */ /* 0x000fe20004741670 */
[----:B------:R-:W-:-:S12]  /*51a0*/  BSSY B0, `(.L_x_32) ;  /* 0x000002c000007945 */ /* 0x000fd80003800000 */
[----:B------:R-:W-:Y:S05]  /*51b0*/  @P2 BRA `(.L_x_33) ;  /* 0x0000000000a82947 */ /* 0x000fea0003800000 */
[----:B------:R-:W-:Y:S01]  /*51c0*/  ISETP.NE.AND P3, PT, R0, RZ, PT ;  /* 0x000000ff0000720c */ /* 0x000fe20003f65270 */
[----:B------:R-:W-:Y:S01]  /*51d0*/  IMAD R22, R7, 0x8, R2 ;  /* 0x0000000807167824 */ /* 0x000fe200078e0202 */
[----:B------:R-:W-:-:S11]  /*51e0*/  SHF.L.U32 R23, R6, 0x1f, RZ ;  /* 0x0000001f06177819 */ /* 0x000fd600000006ff */
.L_x_34:
[----:B-1----:R1:W2:Y:S02]  /*51f0*/  SYNCS.PHASECHK.TRANS64.TRYWAIT P2, [R22+URZ+0x14020], R23 ;  /* 0x01402017160075a7 */ /* 0x0022a4000804017f */
[----:B--2---:R-:W-:Y:S05]  /*5200*/  @!P2 NANOSLEEP.SYNCS 0x989680 ;  /* 0x009896800000a95d */ /* 0x004fea0003900000 */
[----:B------:R-:W2:Y:S02]  /*5210*/  @!P2 SYNCS.PHASECHK.TRANS64 P2, [R22+URZ+0x14020], R23 ;  /* 0x014020171600a5a7 */ /* 0x000ea4000804007f */
[----:B--2---:R-:W-:Y:S05]  /*5220*/  @!P2 BRA `(.L_x_34) ;  /* 0xfffffffc00f0a947 */ /* 0x004fea000383ffff */
[----:B------:R-:W-:Y:S05]  /*5230*/  @P3 BRA `(.L_x_35) ;  /* 0x0000000000143947 */ /* 0x000fea0003800000 */
[----:B------:R-:W-:Y:S02]  /*5240*/  LOP3.LUT P2, RZ, R16, 0x1f, RZ, 0xc0, !PT ;  /* 0x0000001f10ff7812 */ /* 0x000fe4000784c0ff */
[----:B-1----:R-:W-:-:S04]  /*5250*/  MOV R23, 0x4000 ;  /* 0x0000400000177802 */ /* 0x002fc80000000f00 */
[----:B------:R2:W-:Y:S07]  /*5260*/  SYNCS.ARRIVE.TRANS64 RZ, [R22+URZ+0x14000], R23 ;  /* 0x0140001716ff79a7 */ /* 0x0005ee000800003f */
[----:B------:R-:W-:Y:S05]  /*5270*/  @!P2 BRA `(.L_x_35) ;  /* 0x000000000004a947 */ /* 0x000fea0003800000 */
[----:B------:R-:W-:Y:S01]  /*5280*/  BPT.TRAP 0x1 ;  /* 0x000000040000795c */ /* 0x000fe20000300000 */
.L_x_35:
[----:B-12---:R-:W-:Y:S01]  /*5290*/  IMAD R23, R7, 0x4000, R2 ;  /* 0x0000400007177824 */ /* 0x006fe200078e0202 */
        /* <DEDUP_REMOVED lines=9> */
[----:B------:R-:W-:Y:S01]  /*5330*/  UMOV UR20, UR36 ;  /* 0x0000002400147c82 */ /* 0x000fe20008000000 */
[----:B------:R-:W-:Y:S01]  /*5340*/  UMOV UR21, UR37 ;  /* 0x0000002500157c82 */ /* 0x000fe20008000000 */
[----:B------:R-:W-:Y:S01]  /*5350*/  UMOV UR10, 0x40 ;  /* 0x00000040000a7882 */ /* 0x000fe20000000000 */
[----:B------:R-:W-:Y:S01]  /*5360*/  UMOV UR12, UR36 ;  /* 0x00000024000c7c82 */ /* 0x000fe20008000000 */
[----:B------:R-:W-:Y:S01]  /*5370*/  USHF.L.U32 UR19, UR19, 0x6, URZ ;  /* 0x0000000613137899 */ /* 0x000fe2000800063f */
[C---:B------:R-:W-:Y:S01]  /*5380*/  ISETP.NE.AND P2, PT, R7.reuse, 0x4, PT ;  /* 0x000000040700780c */ /* 0x040fe20003f45270 */
[----:B------:R-:W-:Y:S01]  /*5390*/  UIADD3 UR17, UR17, 0x14000, URZ ;  /* 0x0001400011117890 */ /* 0x000fe2000fffe03f */
[----:B------:R-:W-:Y:S01]  /*53a0*/  VIADD R10, R10, 0x1 ;  /* 0x000000010a0a7836 */ /* 0x000fe20000000000 */
[----:B------:R-:W-:Y:S01]  /*53b0*/  UIADD3 UR16, UR8, 0x4000, URZ ;  /* 0x0000400008107890 */ /* 0x000fe2000fffe03f */
[----:B------:R-:W-:Y:S01]  /*53c0*/  SEL R23, RZ, 0x1, P2 ;  /* 0x00000001ff177807 */ /* 0x000fe20001000000 */
[----:B------:R-:W-:Y:S01]  /*53d0*/  UIADD3 UR8, UR8, 0x6000, URZ ;  /* 0x0000600008087890 */ /* 0x000fe2000fffe03f */
[----:B------:R-:W-:Y:S01]  /*53e0*/  SEL R7, R7, RZ, P2 ;  /* 0x000000ff07077207 */ /* 0x000fe20001000000 */
[----:B------:R-:W-:Y:S01]  /*53f0*/  UMOV UR13, UR37 ;  /* 0x00000025000d7c82 */ /* 0x000fe20008000000 */
[----:B------:R-:W-:Y:S01]  /*5400*/  UMOV UR9, UR17 ;  /* 0x0000001100097c82 */ /* 0x000fe20008000000 */
[----:B------:R-:W-:Y:S01]  /*5410*/  UMOV UR11, UR19 ;  /* 0x00000013000b7c82 */ /* 0x000fe20008000000 */
[----:B------:R-:W-:-:S02]  /*5420*/  LOP3.LUT R6, R6, R23, RZ, 0x3c, !PT ;  /* 0x0000001706067212 */ /* 0x000fc400078e3cff */
[----:B------:R1:W-:Y:S02]  /*5430*/  UTMALDG.4D [UR16], [UR6], desc[UR26] ;  /* 0x00001a10060075b4 */ /* 0x0003e40008019000 */
[----:B------:R1:W-:Y:S02]  /*5440*/  UTMALDG.4D [UR8], [UR6], desc[UR26] ;  /* 0x00001a08060075b4 */ /* 0x0003e40008019000 */
[----:B-1----:R-:W-:Y:S01]  /*5450*/  NOP ;  /* 0x0000000000007918 */ /* 0x002fe20000000000 */
.L_x_33:
[----:B------:R-:W-:Y:S05]  /*5460*/  BSYNC B0 ;  /* 0x0000000000007941 */ /* 0x000fea0003800000 */
.L_x_32:
[----:B------:R-:W-:-:S07]  /*5470*/  IADD3 R9, R9, -0x1, RZ ;  /* 0xffffffff09097810 */ /* 0x000fce0007ffe0ff */
.L_x_31:
[----:B------:R-:W-:Y:S01]  /*5480*/  VIADD R17, R17, 0x40 ;  /* 0x0000004011117836 */ /* 0x000fe20000000000 */
[----:B------:R-:W-:Y:S01]  /*5490*/  MOV R123, R18 ;  /* 0x00000012007b7202 */ /* 0x000fe20000000f00 */
[----:B------:R-:W-:Y:S01]  /*54a0*/  IMAD.MOV.U32 R121, RZ, RZ, R20 ;  /* 0x000000ffff797224 */ /* 0x000fe200078e0014 */
[----:B------:R-:W-:Y:S06]  /*54b0*/  @P1 BRA `(.L_x_36) ;  /* 0xffffffdc00a81947 */ /* 0x000fec000383ffff */
.L_x_24:
[----:B------:R-:W-:-:S13]  /*54c0*/  ISETP.GE.AND P1, PT, R120, 0x1, PT ;  /* 0x000000017800780c */ /* 0x000fda0003f26270 */
[----:B------:R-:W-:Y:S05]  /*54d0*/  @!P1 BRA `(.L_x_37) ;  /* 0x00000028000c9947 */ /* 0x000fea0003800000 */
[----:B------:R-:W-:Y:S01]  /*54e0*/  MOV R122, R18 ;  /* 0x00000012007a7202 */ /* 0x000fe20000000f00 */
[----:B-1----:R-:W-:Y:S01]  /*54f0*/  IMAD.MOV.U32 R22, RZ, RZ, R20 ;  /* 0x000000ffff167224 */ /* 0x002fe200078e0014 */
[----:B------:R-:W-:-:S07]  /*5500*/  LOP3.LUT R121, R16, 0x1f, RZ, 0xc0, !PT ;  /* 0x0000001f10797812 */ /* 0x000fce00078ec0ff */
.L_x_51:
[----:B------:R-:W-:Y:S02]  /*5510*/  LEA R23, R21, R2, 0x3 ;  /* 0x0000000215177211 */ /* 0x000fe400078e18ff */
[----:B------:R-:W-:-:S07]  /*5520*/  SHF.L.U32 R18, R5, 0x1f, RZ ;  /* 0x0000001f05127819 */ /* 0x000fce00000006ff */
.L_x_38:
[----:B-1----:R1:W2:Y:S02]  /*5530*/  SYNCS.PHASECHK.TRANS64.TRYWAIT P1, [R23+URZ+0x14000], R18 ;  /* 0x01400012170075a7 */ /* 0x0022a4000802017f */
[----:B--2---:R-:W-:Y:S05]  /*5540*/  @!P1 NANOSLEEP.SYNCS 0x989680 ;  /* 0x009896800000995d */ /* 0x004fea0003900000 */
[----:B------:R-:W2:Y:S02]  /*5550*/  @!P1 SYNCS.PHASECHK.TRANS64 P1, [R23+URZ+0x14000], R18 ;  /* 0x01400012170095a7 */ /* 0x000ea4000802007f */
[----:B--2---:R-:W-:Y:S05]  /*5560*/  @!P1 BRA `(.L_x_38) ;  /* 0xfffffffc00f09947 */ /* 0x004fea000383ffff */
[----:B------:R-:W-:Y:S05]  /*5570*/  WARPSYNC.ALL ;  /* 0x0000000000007948 */ /* 0x000fea0003800000 */
[----:B------:R-:W-:Y:S01]  /*5580*/  IMAD.MOV.U32 R125, RZ, RZ, 0x40000040 ;  /* 0x40000040ff7d7424 */ /* 0x000fe200078e00ff */
[----:B------:R-:W-:Y:S01]  /*5590*/  LEA R124, R21, UR14, 0xa ;  /* 0x0000000e157c7c11 */ /* 0x000fe2000f8e50ff */
[----:B------:R-:W-:Y:S01]  /*55a0*/  WARPGROUP.ARRIVE ;  /* 0x00000000000079c5 */ /* 0x000fe20000000000 */
[----:B------:R-:W-:Y:S01]  /*55b0*/  R2UR UR8, R12 ;  /* 0x000000000c0872ca */ /* 0x000fe200000e0000 */
[----:B------:R-:W-:Y:S01]  /*55c0*/  IMAD.MOV.U32 R127, RZ, RZ, 0x40000040 ;  /* 0x40000040ff7f7424 */ /* 0x000fe200078e00ff */
[----:B------:R-:W-:-:S02]  /*55d0*/  R2UR UR10, R124 ;  /* 0x000000007c0a72ca */ /* 0x000fc400000e0000 */
[----:B------:R-:W-:Y:S01]  /*55e0*/  R2UR UR11, R125 ;  /* 0x000000007d0b72ca */ /* 0x000fe200000e0000 */
[----:B------:R-:W-:Y:S01]  /*55f0*/  IMAD.MOV.U32 R125, RZ, RZ, 0x40000040 ;  /* 0x40000040ff7d7424 */ /* 0x000fe200078e00ff */
[----:B------:R-:W-:Y:S02]  /*5600*/  R2UR UR9, R13 ;  /* 0x000000000d0972ca */ /* 0x000fe400000e0000 */
[----:B------:R-:W-:Y:S02]  /*5610*/  IADD3 R126, R124, 0x2, RZ ;  /* 0x000000027c7e7810 */ /* 0x000fe40007ffe0ff */
[----:B------:R-:W-:Y:S01]  /*5620*/  R2UR UR59, R127 ;  /* 0x000000007f3b72ca */ /* 0x000fe200000e0000 */
[----:B------:R-:W-:Y:S01]  /*5630*/  IMAD.MOV.U32 R127, RZ, RZ, 0x40000040 ;  /* 0x40000040ff7f7424 */ /* 0x000fe200078e00ff */
[----:B------:R-:W-:Y:S02]  /*5640*/  R2UR UR58, R126 ;  /* 0x000000007e3a72ca */ /* 0x000fe400000e0000 */
[----:B------:R-:W-:-:S02]  /*5650*/  IADD3 R126, R124, 0x4, RZ ;  /* 0x000000047c7e7810 */ /* 0x000fc40007ffe0ff */
[----:B------:R-:W-:Y:S01]  /*5660*/  R2UR UR55, R127 ;  /* 0x000000007f3772ca */ /* 0x000fe200000e0000 */
[----:B------:R-:W-:Y:S01]  /*5670*/  IMAD.MOV.U32 R127, RZ, RZ, 0x40000040 ;  /* 0x40000040ff7f7424 */ /* 0x000fe200078e00ff */
[----:B------:R-:W-:Y:S01]  /*5680*/  R2UR UR54, R126 ;  /* 0x000000007e3672ca */ /* 0x000fe200000e0000 */
[----:B------:R-:W-:Y:S01]  /*5690*/  HGMMA.64x64x16.F32 R88, gdesc[UR8], RZ, !UPT, gsb0 ;  /* 0x00e00000085879f0 */ /* 0x000fe2000c0008ff */
[----:B------:R-:W-:Y:S02]  /*56a0*/  IADD3 R126, R124, 0x6, RZ ;  /* 0x000000067c7e7810 */ /* 0x000fe40007ffe0ff */
[----:B------:R-:W-:Y:S01]  /*56b0*/  R2UR UR51, R127 ;  /* 0x000000007f3372ca */ /* 0x000fe200000e0000 */
[----:B------:R-:W-:Y:S01]  /*56c0*/  IMAD.MOV.U32 R127, RZ, RZ, 0x40000040 ;  /* 0x40000040ff7f7424 */ /* 0x000fe200078e00ff */
[----:B------:R-:W-:Y:S02]  /*56d0*/  R2UR UR50, R126 ;  /* 0x000000007e3272ca */ /* 0x000fe400000e0000 */
[----:B------:R-:W-:-:S02]  /*56e0*/  IADD3 R126, R124, 0x200, RZ ;  /* 0x000002007c7e7810 */ /* 0x000fc40007ffe0ff */
        /* <DEDUP_REMOVED lines=8> */
[----:B------:R-:W-:Y:S02]  /*5770*/  R2UR UR27, R127 ;  /* 0x000000007f1b72ca */ /* 0x000fe400000e0000 */
[----:B------:R-:W-:Y:S02]  /*5780*/  R2UR UR26, R126 ;  /* 0x000000007e1a72ca */ /* 0x000fe400000e0000 */
[----:B------:R-:W-:Y:S02]  /*5790*/  IADD3 R124, R124, 0x206, RZ ;  /* 0x000002067c7c7810 */ /* 0x000fe40007ffe0ff */
[----:B------:R-:W-:Y:S02]  /*57a0*/  R2UR UR7, R125 ;  /* 0x000000007d0772ca */ /* 0x000fe400000e0000 */
[----:B------:R-:W-:Y:S02]  /*57b0*/  R2UR UR6, R124 ;  /* 0x000000007c0672ca */ /* 0x000fe400000e0000 */
[----:B------:R-:W-:Y:S01]  /*57c0*/  ISETP.NE.AND P1, PT, R11, RZ, PT ;  /* 0x000000ff0b00720c */ /* 0x000fe20003f25270 */
        /* <DEDUP_REMOVED lines=23> */
[----:B------:R-:W-:Y:S01]  /*5940*/  ISETP.LT.OR P2, PT, R9, 0x1, !P0 ;  /* 0x000000010900780c */ /* 0x000fe20004741670 */
[----:B------:R-:W-:-:S12]  /*5950*/  BSSY B0, `(.L_x_40) ;  /* 0x000002c000007945 */ /* 0x000fd80003800000 */
[----:B------:R-:W-:Y:S05]  /*5960*/  @P2 BRA `(.L_x_41) ;  /* 0x0000000000a82947 */ /* 0x000fea0003800000 */
[----:B------:R-:W-:Y:S02]  /*5970*/  ISETP.NE.AND P3, PT, R0, RZ, PT ;  /* 0x000000ff0000720c */ /* 0x000fe40003f65270 */
[----:B-1----:R-:W-:Y:S02]  /*5980*/  LEA R18, R7, R2, 0x3 ;  /* 0x0000000207127211 */ /* 0x002fe400078e18ff */
[----:B------:R-:W-:-:S09]  /*5990*/  SHF.L.U32 R23, R6, 0x1f, RZ ;  /* 0x0000001f06177819 */ /* 0x000fd200000006ff */
.L_x_42:
[----:B-1----:R1:W2:Y:S02]  /*59a0*/  SYNCS.PHASECHK.TRANS64.TRYWAIT P2, [R18+URZ+0x14020], R23 ;  /* 0x01402017120075a7 */ /* 0x0022a4000804017f */
[----:B--2---:R-:W-:Y:S05]  /*59b0*/  @!P2 NANOSLEEP.SYNCS 0x989680 ;  /* 0x009896800000a95d */ /* 0x004fea0003900000 */
[----:B------:R-:W2:Y:S02]  /*59c0*/  @!P2 SYNCS.PHASECHK.TRANS64 P2, [R18+URZ+0x14020], R23 ;  /* 0x014020171200a5a7 */ /* 0x000ea4000804007f */
[----:B--2---:R-:W-:Y:S05]  /*59d0*/  @!P2 BRA `(.L_x_42) ;  /* 0xfffffffc00f0a947 */ /* 0x004fea000383ffff */
[----:B------:R-:W-:Y:S05]  /*59e0*/  @P3 BRA `(.L_x_43) ;  /* 0x0000000000143947 */ /* 0x000fea0003800000 */
[----:B------:R-:W-:Y:S01]  /*59f0*/  ISETP.NE.AND P2, PT, R121, RZ, PT ;  /* 0x000000ff7900720c */ /* 0x000fe20003f45270 */
[----:B-1----:R-:W-:-:S04]  /*5a00*/  IMAD.MOV.U32 R23, RZ, RZ, 0x4000 ;  /* 0x00004000ff177424 */ /* 0x002fc800078e00ff */
[----:B------:R2:W-:Y:S08]  /*5a10*/  SYNCS.ARRIVE.TRANS64 RZ, [R18+URZ+0x14000], R23 ;  /* 0x0140001712ff79a7 */ /* 0x0005f0000800003f */
[----:B------:R-:W-:Y:S05]  /*5a20*/  @!P2 BRA `(.L_x_43) ;  /* 0x000000000004a947 */ /* 0x000fea0003800000 */
[----:B------:R-:W-:Y:S01]  /*5a30*/  BPT.TRAP 0x1 ;  /* 0x000000040000795c */ /* 0x000fe20000300000 */
.L_x_43:
[C---:B------:R-:W-:Y:S01]  /*5a40*/  LEA R20, R7.reuse, R2, 0xe ;  /* 0x0000000207147211 */ /* 0x040fe200078e70ff */
[----:B------:R-:W-:Y:S01]  /*5a50*/  ULDC.64 UR6, c[0x0][0x198] ;  /* 0x0000660000067ab9 */ /* 0x000fe20000000a00 */
[----:B------:R-:W-:Y:S01]  /*5a60*/  R2UR UR19, R10 ;  /* 0x000000000a1372ca */ /* 0x000fe200000e0000 */
[----:B------:R-:W-:Y:S01]  /*5a70*/  UIADD3 UR6, UP0, UR6, 0x1f0, URZ ;  /* 0x000001f006067890 */ /* 0x000fe2000ff1e03f */
[----:B------:R-:W-:Y:S01]  /*5a80*/  R2UR UR17, R18 ;  /* 0x00000000121172ca */ /* 0x000fe200000e0000 */
[----:B------:R-:W-:Y:S01]  /*5a90*/  UMOV UR26, 0x0 ;  /* 0x00000000001a7882 */ /* 0x000fe20000000000 */
[----:B------:R-:W-:Y:S01]  /*5aa0*/  R2UR UR8, R20 ;  /* 0x00000000140872ca */ /* 0x000fe200000e0000 */
[----:B------:R-:W-:Y:S01]  /*5ab0*/  UIADD3.X UR7, URZ, UR7, URZ, UP0, !UPT ;  /* 0x000000073f077290 */ /* 0x000fe200087fe43f */
[----:B------:R-:W-:Y:S01]  /*5ac0*/  VIADD R7, R7, 0x1 ;  /* 0x0000000107077836 */ /* 0x000fe20000000000 */
[----:B------:R-:W-:Y:S01]  /*5ad0*/  UMOV UR27, 0x10000000 ;  /* 0x10000000001b7882 */ /* 0x000fe20000000000 */
[----:B------:R-:W-:Y:S01]  /*5ae0*/  UMOV UR18, URZ ;  /* 0x0000003f00127c82 */ /* 0x000fe20008000000 */
[----:B------:R-:W-:Y:S01]  /*5af0*/  UMOV UR20, UR36 ;  /* 0x0000002400147c82 */ /* 0x000fe20008000000 */
[----:B------:R-:W-:Y:S01]  /*5b00*/  UMOV UR21, UR37 ;  /* 0x0000002500157c82 */ /* 0x000fe20008000000 */
[----:B------:R-:W-:Y:S01]  /*5b10*/  UMOV UR10, 0x40 ;  /* 0x00000040000a7882 */ /* 0x000fe20000000000 */
[----:B------:R-:W-:Y:S01]  /*5b20*/  UMOV UR12, UR36 ;  /* 0x00000024000c7c82 */ /* 0x000fe20008000000 */
[----:B------:R-:W-:Y:S01]  /*5b30*/  USHF.L.U32 UR19, UR19, 0x6, URZ ;  /* 0x0000000613137899 */ /* 0x000fe2000800063f */
[----:B------:R-:W-:Y:S01]  /*5b40*/  ISETP.NE.AND P2, PT, R7, 0x4, PT ;  /* 0x000000040700780c */ /* 0x000fe20003f45270 */
[----:B------:R-:W-:-:S02]  /*5b50*/  UIADD3 UR17, UR17, 0x14000, URZ ;  /* 0x0001400011117890 */ /* 0x000fc4000fffe03f */
[----:B------:R-:W-:Y:S01]  /*5b60*/  UIADD3 UR16, UR8, 0x4000, URZ ;  /* 0x0000400008107890 */ /* 0x000fe2000fffe03f */
[----:B-12---:R-:W-:Y:S01]  /*5b70*/  SEL R23, RZ, 0x1, P2 ;  /* 0x00000001ff177807 */ /* 0x006fe20001000000 */
[----:B------:R-:W-:Y:S01]  /*5b80*/  UIADD3 UR8, UR8, 0x6000, URZ ;  /* 0x0000600008087890 */ /* 0x000fe2000fffe03f */
[----:B------:R-:W-:Y:S01]  /*5b90*/  SEL R7, R7, RZ, P2 ;  /* 0x000000ff07077207 */ /* 0x000fe20001000000 */
[----:B------:R-:W-:Y:S01]  /*5ba0*/  UMOV UR13, UR37 ;  /* 0x00000025000d7c82 */ /* 0x000fe20008000000 */
[----:B------:R-:W-:Y:S01]  /*5bb0*/  UMOV UR9, UR17 ;  /* 0x0000001100097c82 */ /* 0x000fe20008000000 */
[----:B------:R-:W-:Y:S01]  /*5bc0*/  UMOV UR11, UR19 ;  /* 0x00000013000b7c82 */ /* 0x000fe20008000000 */
[----:B------:R-:W-:Y:S02]  /*5bd0*/  LOP3.LUT R6, R6, R23, RZ, 0x3c, !PT ;  /* 0x0000001706067212 */ /* 0x000fe400078e3cff */
[----:B------:R2:W-:Y:S02]  /*5be0*/  UTMALDG.4D [UR16], [UR6], desc[UR26] ;  /* 0x00001a10060075b4 */ /* 0x0005e40008019000 */
[----:B------:R2:W-:Y:S02]  /*5bf0*/  UTMALDG.4D [UR8], [UR6], desc[UR26] ;  /* 0x00001a08060075b4 */ /* 0x0005e40008019000 */
[----:B--2---:R-:W-:Y:S01]  /*5c00*/  NOP ;  /* 0x0000000000007918 */ /* 0x004fe20000000000 */
.L_x_41:
[----:B------:R-:W-:Y:S05]  /*5c10*/  BSYNC B0 ;  /* 0x0000000000007941 */ /* 0x000fea0003800000 */
.L_x_40:
[----:B------:R-:W-:-:S07]  /*5c20*/  IADD3 R9, R9, -0x1, RZ ;  /* 0xffffffff09097810 */ /* 0x000fce0007ffe0ff */
.L_x_39:
[C---:B-1----:R-:W-:Y:S01]  /*5c30*/  VIADD R18, R17.reuse, 0x1 ;  /* 0x0000000111127836 */ /* 0x042fe20000000000 */
[----:B------:R-:W-:Y:S01]  /*5c40*/  IADD3 R20, R17, 0x8, RZ ;  /* 0x0000000811147810 */ /* 0x000fe20007ffe0ff */
[----:B------:R-:W-:Y:S05]  /*5c50*/  WARPSYNC.ALL ;  /* 0x0000000000007948 */ /* 0x000fea0003800000 */
[-C--:B------:R-:W-:Y:S01]  /*5c60*/  ISETP.GE.AND P3, PT, R3, R18.reuse, PT ;  /* 0x000000120300720c */ /* 0x080fe20003f66270 */
[----:B------:R-:W-:Y:S01]  /*5c70*/  ULDC UR6, c[0x0][0x604] ;  /* 0x0001810000067ab9 */ /* 0x000fe20000000800 */
[C---:B------:R-:W-:Y:S01]  /*5c80*/  ISETP.GE.AND P5, PT, R4.reuse, R18, PT ;  /* 0x000000120400720c */ /* 0x040fe20003fa6270 */
[----:B------:R-:W-:Y:S01]  /*5c90*/  VIADD R18, R17, 0x9 ;  /* 0x0000000911127836 */ /* 0x000fe20000000000 */
[-C--:B------:R-:W-:Y:S01]  /*5ca0*/  ISETP.GE.AND P6, PT, R3, R20.reuse, PT ;  /* 0x000000140300720c */ /* 0x080fe20003fc6270 */
[----:B------:R-:W-:Y:S01]  /*5cb0*/  BSSY B0, `(.L_x_44) ;  /* 0x00000d2000007945 */ /* 0x000fe20003800000 */
[----:B------:R-:W-:-:S02]  /*5cc0*/  ISETP.GE.AND P4, PT, R4, R20, PT ;  /* 0x000000140400720c */ /* 0x000fc40003f86270 */
[----:B------:R-:W-:Y:S02]  /*5cd0*/  IADD3 R20, R17, 0x10, RZ ;  /* 0x0000001011147810 */ /* 0x000fe40007ffe0ff */
[----:B------:R-:W-:Y:S02]  /*5ce0*/  FSEL R23, R89, -INF , P3 ;  /* 0xff80000059177808 */ /* 0x000fe40001800000 */
[-C--:B------:R-:W-:Y:S02]  /*5cf0*/  ISETP.GE.AND P2, PT, R3, R18.reuse, PT ;  /* 0x000000120300720c */ /* 0x080fe40003f46270 */
[----:B------:R-:W-:Y:S01]  /*5d00*/  ISETP.GE.AND P3, PT, R4, R18, PT ;  /* 0x000000120400720c */ /* 0x000fe20003f66270 */
[----:B------:R-:W-:Y:S01]  /*5d10*/  VIADD R18, R17, 0x11 ;  /* 0x0000001111127836 */ /* 0x000fe20000000000 */
[----:B------:R-:W-:Y:S02]  /*5d20*/  FSEL R123, R91, -INF , P5 ;  /* 0xff8000005b7b7808 */ /* 0x000fe40002800000 */
[----:B------:R-:W-:-:S02]  /*5d30*/  FSEL R91, R92, -INF , P6 ;  /* 0xff8000005c5b7808 */ /* 0x000fc40003000000 */
[-C--:B------:R-:W-:Y:S02]  /*5d40*/  ISETP.GE.AND P5, PT, R3, R20.reuse, PT ;  /* 0x000000140300720c */ /* 0x080fe40003fa6270 */
[----:B------:R-:W-:Y:S02]  /*5d50*/  ISETP.GE.AND P6, PT, R4, R20, PT ;  /* 0x000000140400720c */ /* 0x000fe40003fc6270 */
[----:B------:R-:W-:Y:S02]  /*5d60*/  IADD3 R20, R17, 0x18, RZ ;  /* 0x0000001811147810 */ /* 0x000fe40007ffe0ff */
[----:B------:R-:W-:Y:S02]  /*5d70*/  FSEL R127, R94, -INF , P4 ;  /* 0xff8000005e7f7808 */ /* 0x000fe40002000000 */
[----:B------:R-:W-:Y:S02]  /*5d80*/  FSEL R129, R93, -INF , P2 ;  /* 0xff8000005d817808 */ /* 0x000fe40001000000 */
[----:B------:R-:W-:-:S02]  /*5d90*/  ISETP.GE.AND P4, PT, R3, R18, PT ;  /* 0x000000120300720c */ /* 0x000fc40003f86270 */
[----:B------:R-:W-:Y:S01]  /*5da0*/  ISETP.GE.AND P2, PT, R4, R18, PT ;  /* 0x000000120400720c */ /* 0x000fe20003f46270 */
[----:B------:R-:W-:Y:S01]  /*5db0*/  VIADD R18, R17, 0x19 ;  /* 0x0000001911127836 */ /* 0x000fe20000000000 */
[----:B------:R-:W-:Y:S02]  /*5dc0*/  FSEL R89, R96, -INF , P5 ;  /* 0xff80000060597808 */ /* 0x000fe40002800000 */
[----:B------:R-:W-:Y:S02]  /*5dd0*/  ISETP.GE.AND P5, PT, R4, R20, PT ;  /* 0x000000140400720c */ /* 0x000fe40003fa6270 */
[----:B------:R-:W-:Y:S02]  /*5de0*/  FSEL R98, R98, -INF , P6 ;  /* 0xff80000062627808 */ /* 0x000fe40003000000 */
[----:B------:R-:W-:Y:S02]  /*5df0*/  FSEL R97, R97, -INF , P4 ;  /* 0xff80000061617808 */ /* 0x000fe40002000000 */
[----:B------:R-:W-:-:S02]  /*5e00*/  FSEL R131, R95, -INF , P3 ;  /* 0xff8000005f837808 */ /* 0x000fc40001800000 */
[-C--:B------:R-:W-:Y:S02]  /*5e10*/  ISETP.GE.AND P6, PT, R3, R18.reuse, PT ;  /* 0x000000120300720c */ /* 0x080fe40003fc6270 */
[----:B------:R-:W-:Y:S01]  /*5e20*/  ISETP.GE.AND P4, PT, R4, R18, PT ;  /* 0x000000120400720c */ /* 0x000fe20003f86270 */
[----:B------:R-:W-:Y:S01]  /*5e30*/  VIADD R18, R17, 0x21 ;  /* 0x0000002111127836 */ /* 0x000fe20000000000 */
[----:B------:R-:W-:Y:S02]  /*5e40*/  FSEL R102, R102, -INF , P5 ;  /* 0xff80000066667808 */ /* 0x000fe40002800000 */
[C---:B------:R-:W-:Y:S02]  /*5e50*/  ISETP.GE.AND P3, PT, R3.reuse, R20, PT ;  /* 0x000000140300720c */ /* 0x040fe40003f66270 */
[----:B------:R-:W-:Y:S02]  /*5e60*/  ISETP.GE.AND P5, PT, R3, R17, PT ;  /* 0x000000110300720c */ /* 0x000fe40003fa6270 */
[----:B------:R-:W-:-:S02]  /*5e70*/  IADD3 R20, R17, 0x20, RZ ;  /* 0x0000002011147810 */ /* 0x000fc40007ffe0ff */
[----:B------:R-:W-:Y:S02]  /*5e80*/  FSEL R101, R101, -INF , P6 ;  /* 0xff80000065657808 */ /* 0x000fe40003000000 */
[----:B------:R-:W-:Y:S02]  /*5e90*/  FSEL R93, R99, -INF , P2 ;  /* 0xff800000635d7808 */ /* 0x000fe40001000000 */
[----:B------:R-:W-:Y:S02]  /*5ea0*/  ISETP.GE.AND P6, PT, R4, R17, PT ;  /* 0x000000110400720c */ /* 0x000fe40003fc6270 */
[----:B------:R-:W-:Y:S02]  /*5eb0*/  FSEL R125, R88, -INF , P5 ;  /* 0xff800000587d7808 */ /* 0x000fe40002800000 */
[----:B------:R-:W-:Y:S02]  /*5ec0*/  FSEL R95, R103, -INF , P4 ;  /* 0xff800000675f7808 */ /* 0x000fe40002000000 */
[----:B------:R-:W-:-:S02]  /*5ed0*/  ISETP.GE.AND P2, PT, R3, R20, PT ;  /* 0x000000140300720c */ /* 0x000fc40003f46270 */
[-C--:B------:R-:W-:Y:S02]  /*5ee0*/  ISETP.GE.AND P5, PT, R3, R18.reuse, PT ;  /* 0x000000120300720c */ /* 0x080fe40003fa6270 */
[----:B------:R-:W-:Y:S02]  /*5ef0*/  ISETP.GE.AND P4, PT, R4, R18, PT ;  /* 0x000000120400720c */ /* 0x000fe40003f86270 */
[----:B------:R-:W-:Y:S02]  /*5f00*/  IADD3 R18, R17, 0x28, RZ ;  /* 0x0000002811127810 */ /* 0x000fe40007ffe0ff */
[----:B------:R-:W-:Y:S02]  /*5f10*/  FSEL R133, R90, -INF , P6 ;  /* 0xff8000005a857808 */ /* 0x000fe40003000000 */
[----:B------:R-:W-:Y:S02]  /*5f20*/  FSEL R104, R104, -INF , P2 ;  /* 0xff80000068687808 */ /* 0x000fe40001000000 */
[----:B------:R-:W-:-:S02]  /*5f30*/  ISETP.GE.AND P2, PT, R3, R18, PT ;  /* 0x000000120300720c */ /* 0x000fc40003f46270 */
[----:B------:R-:W-:Y:S02]  /*5f40*/  ISETP.GE.AND P6, PT, R4, R18, PT ;  /* 0x000000120400720c */ /* 0x000fe40003fc6270 */
[----:B------:R-:W-:Y:S02]  /*5f50*/  FMNMX R18, R125, R122, !PT ;  /* 0x0000007a7d127209 */ /* 0x000fe40007800000 */
[----:B------:R-:W-:Y:S02]  /*5f60*/  FMNMX R90, R133, R22, !PT ;  /* 0x00000016855a7209 */ /* 0x000fe40007800000 */
[----:B------:R-:W-:Y:S02]  /*5f70*/  FMNMX R88, R23, R18, !PT ;  /* 0x0000001217587209 */ /* 0x000fe40007800000 */
[----:B------:R-:W-:Y:S02]  /*5f80*/  FMNMX R90, R123, R90, !PT ;  /* 0x0000005a7b5a7209 */ /* 0x000fe40007800000 */
[----:B------:R-:W-:-:S02]  /*5f90*/  FMNMX R88, R91, R88, !PT ;  /* 0x000000585b587209 */ /* 0x000fc40007800000 */
[----:B------:R-:W-:Y:S02]  /*5fa0*/  FSEL R100, R100, -INF , P3 ;  /* 0xff80000064647808 */ /* 0x000fe40001800000 */
[----:B------:R-:W-:Y:S02]  /*5fb0*/  FMNMX R90, R127, R90, !PT ;  /* 0x0000005a7f5a7209 */ /* 0x000fe40007800000 */
[----:B------:R-:W-:Y:S01]  /*5fc0*/  ISETP.GE.AND P3, PT, R4, R20, PT ;  /* 0x000000140400720c */ /* 0x000fe20003f66270 */
[----:B------:R-:W-:Y:S01]  /*5fd0*/  VIADD R20, R17, 0x29 ;  /* 0x0000002911147836 */ /* 0x000fe20000000000 */
[----:B------:R-:W-:Y:S02]  /*5fe0*/  FMNMX R88, R129, R88, !PT ;  /* 0x0000005881587209 */ /* 0x000fe40007800000 */
[----:B------:R-:W-:Y:S02]  /*5ff0*/  FMNMX R99, R131, R90, !PT ;  /* 0x0000005a83637209 */ /* 0x000fe40007800000 */
[----:B------:R-:W-:-:S02]  /*6000*/  FSEL R106, R106, -INF , P3 ;  /* 0xff8000006a6a7808 */ /* 0x000fc40001800000 */
[----:B------:R-:W-:Y:S02]  /*6010*/  FSEL R105, R105, -INF , P5 ;  /* 0xff80000069697808 */ /* 0x000fe40002800000 */
[-C--:B------:R-:W-:Y:S02]  /*6020*/  ISETP.GE.AND P3, PT, R3, R20.reuse, PT ;  /* 0x000000140300720c */ /* 0x080fe40003f66270 */
[----:B------:R-:W-:Y:S02]  /*6030*/  ISETP.GE.AND P5, PT, R4, R20, PT ;  /* 0x000000140400720c */ /* 0x000fe40003fa6270 */
[----:B------:R-:W-:Y:S02]  /*6040*/  FMNMX R88, R89, R88, !PT ;  /* 0x0000005859587209 */ /* 0x000fe40007800000 */
[----:B------:R-:W-:Y:S02]  /*6050*/  FMNMX R20, R98, R99, !PT ;  /* 0x0000006362147209 */ /* 0x000fe40007800000 */
[----:B------:R-:W-:-:S02]  /*6060*/  FMNMX R99, R97, R88, !PT ;  /* 0x0000005861637209 */ /* 0x000fc40007800000 */
[----:B------:R-:W-:Y:S02]  /*6070*/  FMNMX R103, R93, R20, !PT ;  /* 0x000000145d677209 */ /* 0x000fe40007800000 */
[----:B------:R-:W-:Y:S02]  /*6080*/  FMNMX R20, R100, R99, !PT ;  /* 0x0000006364147209 */ /* 0x000fe40007800000 */
[----:B------:R-:W-:Y:S02]  /*6090*/  FMNMX R88, R102, R103, !PT ;  /* 0x0000006766587209 */ /* 0x000fe40007800000 */
[----:B------:R-:W-:Y:S02]  /*60a0*/  IADD3 R18, R17, 0x30, RZ ;  /* 0x0000003011127810 */ /* 0x000fe40007ffe0ff */
[----:B------:R-:W-:Y:S02]  /*60b0*/  FMNMX R99, R101, R20, !PT ;  /* 0x0000001465637209 */ /* 0x000fe40007800000 */
[----:B------:R-:W-:-:S02]  /*60c0*/  FMNMX R103, R95, R88, !PT ;  /* 0x000000585f677209 */ /* 0x000fc40007800000 */
[----:B------:R-:W-:Y:S02]  /*60d0*/  FSEL R107, R107, -INF , P4 ;  /* 0xff8000006b6b7808 */ /* 0x000fe40002000000 */
[----:B------:R-:W-:Y:S02]  /*60e0*/  FSEL R108, R108, -INF , P2 ;  /* 0xff8000006c6c7808 */ /* 0x000fe40001000000 */
[-C--:B------:R-:W-:Y:S02]  /*60f0*/  ISETP.GE.AND P4, PT, R3, R18.reuse, PT ;  /* 0x000000120300720c */ /* 0x080fe40003f86270 */
[----:B------:R-:W-:Y:S01]  /*6100*/  ISETP.GE.AND P2, PT, R4, R18, PT ;  /* 0x000000120400720c */ /* 0x000fe20003f46270 */
[----:B------:R-:W-:Y:S01]  /*6110*/  VIADD R18, R17, 0x31 ;  /* 0x0000003111127836 */ /* 0x000fe20000000000 */
[----:B------:R-:W-:Y:S02]  /*6120*/  FMNMX R20, R104, R99, !PT ;  /* 0x0000006368147209 */ /* 0x000fe40007800000 */
[----:B------:R-:W-:-:S02]  /*6130*/  FMNMX R88, R106, R103, !PT ;  /* 0x000000676a587209 */ /* 0x000fc40007800000 */
[----:B------:R-:W-:Y:S02]  /*6140*/  FSEL R110, R110, -INF , P6 ;  /* 0xff8000006e6e7808 */ /* 0x000fe40003000000 */
[----:B------:R-:W-:Y:S02]  /*6150*/  FSEL R96, R109, -INF , P3 ;  /* 0xff8000006d607808 */ /* 0x000fe40001800000 */
[----:B------:R-:W-:Y:S02]  /*6160*/  FMNMX R103, R105, R20, !PT ;  /* 0x0000001469677209 */ /* 0x000fe40007800000 */
[-C--:B------:R-:W-:Y:S02]  /*6170*/  ISETP.GE.AND P6, PT, R3, R18.reuse, PT ;  /* 0x000000120300720c */ /* 0x080fe40003fc6270 */
[----:B------:R-:W-:Y:S02]  /*6180*/  ISETP.GE.AND P3, PT, R4, R18, PT ;  /* 0x000000120400720c */ /* 0x000fe40003f66270 */
[----:B------:R-:W-:-:S02]  /*6190*/  FMNMX R109, R107, R88, !PT ;  /* 0x000000586b6d7209 */ /* 0x000fc40007800000 */
[----:B------:R-:W-:Y:S02]  /*61a0*/  IADD3 R18, R17, 0x38, RZ ;  /* 0x0000003811127810 */ /* 0x000fe40007ffe0ff */
[----:B------:R-:W-:Y:S02]  /*61b0*/  FMNMX R103, R108, R103, !PT ;  /* 0x000000676c677209 */ /* 0x000fe40007800000 */
[----:B------:R-:W-:Y:S02]  /*61c0*/  FSEL R111, R111, -INF , P5 ;  /* 0xff8000006f6f7808 */ /* 0x000fe40002800000 */
[----:B------:R-:W-:Y:S02]  /*61d0*/  FSEL R99, R112, -INF , P4 ;  /* 0xff80000070637808 */ /* 0x000fe40002000000 */
[----:B------:R-:W-:Y:S02]  /*61e0*/  FMNMX R88, R110, R109, !PT ;  /* 0x0000006d6e587209 */ /* 0x000fe40007800000 */
[----:B------:R-:W-:-:S02]  /*61f0*/  ISETP.GE.AND P5, PT, R3, R18, PT ;  /* 0x000000120300720c */ /* 0x000fc40003fa6270 */
[----:B------:R-:W-:Y:S01]  /*6200*/  ISETP.GE.AND P4, PT, R4, R18, PT ;  /* 0x000000120400720c */ /* 0x000fe20003f86270 */
[----:B------:R-:W-:Y:S01]  /*6210*/  VIADD R18, R17, 0x39 ;  /* 0x0000003911127836 */ /* 0x000fe20000000000 */
[----:B------:R-:W-:Y:S02]  /*6220*/  FMNMX R20, R96, R103, !PT ;  /* 0x0000006760147209 */ /* 0x000fe40007800000 */
[----:B------:R-:W-:Y:S02]  /*6230*/  FSEL R114, R114, -INF , P2 ;  /* 0xff80000072727808 */ /* 0x000fe40001000000 */
[----:B------:R-:W-:Y:S02]  /*6240*/  FMNMX R103, R111, R88, !PT ;  /* 0x000000586f677209 */ /* 0x000fe40007800000 */
[----:B------:R-:W-:Y:S02]  /*6250*/  FSEL R113, R113, -INF , P6 ;  /* 0xff80000071717808 */ /* 0x000fe40003000000 */
[----:B------:R-:W-:-:S02]  /*6260*/  ISETP.GE.AND P2, PT, R3, R18, PT ;  /* 0x000000120300720c */ /* 0x000fc40003f46270 */
[----:B------:R-:W-:Y:S02]  /*6270*/  ISETP.GE.AND P6, PT, R4, R18, PT ;  /* 0x000000120400720c */ /* 0x000fe40003fc6270 */
[----:B------:R-:W-:Y:S02]  /*6280*/  FSEL R115, R115, -INF , P3 ;  /* 0xff80000073737808 */ /* 0x000fe40001800000 */
[----:B------:R-:W-:Y:S02]  /*6290*/  FMNMX R18, R114, R103, !PT ;  /* 0x0000006772127209 */ /* 0x000fe40007800000 */
[----:B------:R-:W-:Y:S02]  /*62a0*/  FMNMX R20, R99, R20, !PT ;  /* 0x0000001463147209 */ /* 0x000fe40007800000 */
[----:B------:R-:W-:Y:S02]  /*62b0*/  FSEL R118, R118, -INF , P4 ;  /* 0xff80000076767808 */ /* 0x000fe40002000000 */
[----:B------:R-:W-:-:S02]  /*62c0*/  FMNMX R109, R115, R18, !PT ;  /* 0x00000012736d7209 */ /* 0x000fc40007800000 */
[----:B------:R-:W-:Y:S02]  /*62d0*/  FSEL R116, R116, -INF , P5 ;  /* 0xff80000074747808 */ /* 0x000fe40002800000 */
[----:B------:R-:W-:Y:S02]  /*62e0*/  FMNMX R103, R113, R20, !PT ;  /* 0x0000001471677209 */ /* 0x000fe40007800000 */
[----:B------:R-:W-:Y:S02]  /*62f0*/  FSEL R119, R119, -INF , P6 ;  /* 0xff80000077777808 */ /* 0x000fe40003000000 */
[----:B------:R-:W-:Y:S02]  /*6300*/  FMNMX R20, R118, R109, !PT ;  /* 0x0000006d76147209 */ /* 0x000fe40007800000 */
[----:B------:R-:W-:Y:S02]  /*6310*/  FSEL R117, R117, -INF , P2 ;  /* 0xff80000075757808 */ /* 0x000fe40001000000 */
[----:B------:R-:W-:-:S02]  /*6320*/  FMNMX R18, R116, R103, !PT ;  /* 0x0000006774127209 */ /* 0x000fc40007800000 */
[----:B------:R-:W-:Y:S02]  /*6330*/  FMNMX R90, R119, R20, !PT ;  /* 0x00000014775a7209 */ /* 0x000fe40007800000 */
[----:B------:R-:W-:Y:S02]  /*6340*/  FMNMX R88, R117, R18, !PT ;  /* 0x0000001275587209 */ /* 0x000fe40007800000 */
[----:B------:R-:W-:Y:S01]  /*6350*/  IADD3 R21, R21, 0x1, RZ ;  /* 0x0000000115157810 */ /* 0x000fe20007ffe0ff */
[----:B------:R-:W1:Y:S04]  /*6360*/  SHFL.BFLY PT, R109, R90, 0x1, 0x1f ;  /* 0x0c201f005a6d7f89 */ /* 0x000e6800000e0000 */
[----:B------:R-:W2:Y:S01]  /*6370*/  SHFL.BFLY PT, R103, R88, 0x1, 0x1f ;  /* 0x0c201f0058677f89 */ /* 0x000ea200000e0000 */
[----:B-1----:R-:W-:-:S02]  /*6380*/  FMNMX R109, R90, R109, !PT ;  /* 0x0000006d5a6d7209 */ /* 0x002fc40007800000 */
        /* <DEDUP_REMOVED lines=8> */
[----:B------:R-:W-:Y:S02]  /*6410*/  FSEL R126, R18, RZ, P2 ;  /* 0x000000ff127e7208 */ /* 0x000fe40001000000 */
[C---:B------:R-:W-:Y:S01]  /*6420*/  ISETP.NE.AND P2, PT, R21.reuse, 0x4, PT ;  /* 0x000000041500780c */ /* 0x040fe20003f45270 */
[----:B------:R-:W-:Y:S02]  /*6430*/  FADD R22, -R128, R22 ;  /* 0x0000001680167221 */ /* 0x000fe40000000100 */
[----:B------:R-:W-:Y:S01]  /*6440*/  FADD R88, -R126, R122 ;  /* 0x0000007a7e587221 */ /* 0x000fe20000000100 */
[----:B------:R-:W-:Y:S01]  /*6450*/  SEL R21, R21, RZ, P2 ;  /* 0x000000ff15157207 */ /* 0x000fe20001000000 */
[----:B------:R-:W-:Y:S01]  /*6460*/  FMUL R112, R22, UR6 ;  /* 0x0000000616707c20 */ /* 0x000fe20008400000 */
[----:B------:R-:W-:-:S02]  /*6470*/  IMAD R22, R8, 0x8, R19 ;  /* 0x0000000808167824 */ /* 0x000fc400078e0213 */
[----:B------:R-:W-:Y:S01]  /*6480*/  FMUL R88, R88, UR6 ;  /* 0x0000000658587c20 */ /* 0x000fe20008400000 */
[----:B------:R-:W-:Y:S01]  /*6490*/  IADD3 R8, R8, 0x1, RZ ;  /* 0x0000000108087810 */ /* 0x000fe20007ffe0ff */
[----:B------:R-:W-:Y:S01]  /*64a0*/  IMAD R103, R21, 0x8, R2 ;  /* 0x0000000815677824 */ /* 0x000fe200078e0202 */
[----:B------:R-:W-:Y:S02]  /*64b0*/  FSETP.GEU.AND P4, PT, R112, -126, PT ;  /* 0xc2fc00007000780b */ /* 0x000fe40003f8e000 */
[----:B------:R-:W-:Y:S02]  /*64c0*/  FSETP.GEU.AND P3, PT, R88, -126, PT ;  /* 0xc2fc00005800780b */ /* 0x000fe40003f6e000 */
[----:B------:R-:W-:Y:S02]  /*64d0*/  PRMT R90, RZ, 0x654, R22 ;  /* 0x00000654ff5a7816 */ /* 0x000fe40000000016 */
[----:B------:R-:W-:Y:S02]  /*64e0*/  SEL R22, RZ, 0x1, P2 ;  /* 0x00000001ff167807 */ /* 0x000fe40001000000 */
[----:B------:R1:W-:Y:S01]  /*64f0*/  SYNCS.ARRIVE.TRANS64.RED.A1T0 RZ, [R90+URZ], RZ ;  /* 0x000000ff5aff79a7 */ /* 0x0003e2000810043f */
[----:B------:R-:W-:-:S02]  /*6500*/  ISETP.NE.AND P2, PT, R8, 0x4, PT ;  /* 0x000000040800780c */ /* 0x000fc40003f45270 */
[----:B------:R-:W-:Y:S02]  /*6510*/  LOP3.LUT R5, R5, R22, RZ, 0x3c, !PT ;  /* 0x0000001605057212 */ /* 0x000fe400078e3cff */
[----:B------:R-:W-:Y:S02]  /*6520*/  @!P4 FMUL R112, R112, 0.5 ;  /* 0x3f0000007070c820 */ /* 0x000fe40000400000 */
[----:B------:R-:W-:Y:S01]  /*6530*/  @!P3 FMUL R88, R88, 0.5 ;  /* 0x3f0000005858b820 */ /* 0x000fe20000400000 */
[----:B------:R-:W-:-:S03]  /*6540*/  SHF.L.U32 R22, R5, 0x1f, RZ ;  /* 0x0000001f05167819 */ /* 0x000fc600000006ff */
[----:B------:R-:W2:Y:S08]  /*6550*/  MUFU.EX2 R109, R88 ;  /* 0x00000058006d7308 */ /* 0x000eb00000000800 */
[----:B------:R-:W3:Y:S01]  /*6560*/  MUFU.EX2 R112, R112 ;  /* 0x0000007000707308 */ /* 0x000ee20000000800 */
[----:B--2---:R-:W-:-:S04]  /*6570*/  @!P3 FMUL R109, R109, R109 ;  /* 0x0000006d6d6db220 */ /* 0x004fc80000400000 */
[-C--:B------:R-:W-:Y:S01]  /*6580*/  FMUL R24, R24, R109.reuse ;  /* 0x0000006d18187220 */ /* 0x080fe20000400000 */
[-C--:B------:R-:W-:Y:S01]  /*6590*/  FMUL R25, R25, R109.reuse ;  /* 0x0000006d19197220 */ /* 0x080fe20000400000 */
[-C--:B------:R-:W-:Y:S01]  /*65a0*/  FMUL R28, R28, R109.reuse ;  /* 0x0000006d1c1c7220 */ /* 0x080fe20000400000 */
[-C--:B------:R-:W-:Y:S01]  /*65b0*/  FMUL R29, R29, R109.reuse ;  /* 0x0000006d1d1d7220 */ /* 0x080fe20000400000 */
[----:B---3--:R-:W-:Y:S01]  /*65c0*/  @!P4 FMUL R112, R112, R112 ;  /* 0x000000707070c220 */ /* 0x008fe20000400000 */
        /* <DEDUP_REMOVED lines=59> */
[----:B-1----:R-:W-:-:S07]  /*6980*/  FMUL R87, R87, R112 ;  /* 0x0000007057577220 */ /* 0x002fce0000400000 */
.L_x_45:
[----:B-1----:R1:W2:Y:S02]  /*6990*/  SYNCS.PHASECHK.TRANS64.TRYWAIT P3, [R103+URZ+0x14000], R22 ;  /* 0x01400016670075a7 */ /* 0x0022a4000806017f */
[----:B--2---:R-:W-:Y:S05]  /*69a0*/  @!P3 NANOSLEEP.SYNCS 0x989680 ;  /* 0x009896800000b95d */ /* 0x004fea0003900000 */
[----:B------:R-:W2:Y:S02]  /*69b0*/  @!P3 SYNCS.PHASECHK.TRANS64 P3, [R103+URZ+0x14000], R22 ;  /* 0x014000166700b5a7 */ /* 0x000ea4000806007f */
[----:B--2---:R-:W-:Y:S05]  /*69c0*/  @!P3 BRA `(.L_x_45) ;  /* 0xfffffffc00f0b947 */ /* 0x004fea000383ffff */
[----:B------:R-:W-:Y:S05]  /*69d0*/  BSYNC B0 ;  /* 0x0000000000007941 */ /* 0x000fea0003800000 */
.L_x_44:
[----:B-1----:R-:W1:Y:S01]  /*69e0*/  LDC R103, c[0x0][0x604] ;  /* 0x00018100ff677b82 */ /* 0x002e620000000800 */
[----:B------:R-:W-:Y:S05]  /*69f0*/  WARPSYNC.ALL ;  /* 0x0000000000007948 */ /* 0x000fea0003800000 */
[-C--:B-1----:R-:W-:Y:S01]  /*6a00*/  FMUL R126, R126, R103.reuse ;  /* 0x000000677e7e7220 */ /* 0x082fe20000400000 */
[----:B------:R-:W-:-:S03]  /*6a10*/  FMUL R128, R128, R103 ;  /* 0x0000006780807220 */ /* 0x000fc60000400000 */
[-CC-:B------:R-:W-:Y:S01]  /*6a20*/  FFMA R22, R125, R103.reuse, -R126.reuse ;  /* 0x000000677d167223 */ /* 0x180fe2000000087e */
[-C--:B------:R-:W-:Y:S01]  /*6a30*/  FFMA R23, R23, R103.reuse, -R126 ;  /* 0x0000006717177223 */ /* 0x080fe2000000087e */
[-CC-:B------:R-:W-:Y:S01]  /*6a40*/  FFMA R133, R133, R103.reuse, -R128.reuse ;  /* 0x0000006785857223 */ /* 0x180fe20000000880 */
[-C--:B------:R-:W-:Y:S01]  /*6a50*/  FFMA R90, R123, R103.reuse, -R128 ;  /* 0x000000677b5a7223 */ /* 0x080fe20000000880 */
[-CC-:B------:R-:W-:Y:S01]  /*6a60*/  FFMA R91, R91, R103.reuse, -R126.reuse ;  /* 0x000000675b5b7223 */ /* 0x180fe2000000087e */
[----:B------:R-:W-:Y:S01]  /*6a70*/  FSETP.GEU.AND P5, PT, R22, -126, PT ;  /* 0xc2fc00001600780b */ /* 0x000fe20003fae000 */
[-C--:B------:R-:W-:Y:S01]  /*6a80*/  FFMA R88, R129, R103.reuse, -R126 ;  /* 0x0000006781587223 */ /* 0x080fe2000000087e */
[----:B------:R-:W-:Y:S01]  /*6a90*/  FSETP.GEU.AND P6, PT, R23, -126, PT ;  /* 0xc2fc00001700780b */ /* 0x000fe20003fce000 */
[-CC-:B------:R-:W-:Y:S01]  /*6aa0*/  FFMA R92, R127, R103.reuse, -R128.reuse ;  /* 0x000000677f5c7223 */ /* 0x180fe20000000880 */
[----:B------:R-:W-:Y:S01]  /*6ab0*/  FSETP.GEU.AND P3, PT, R133, -126, PT ;  /* 0xc2fc00008500780b */ /* 0x000fe20003f6e000 */
[-C--:B------:R-:W-:Y:S01]  /*6ac0*/  FFMA R131, R131, R103.reuse, -R128 ;  /* 0x0000006783837223 */ /* 0x080fe20000000880 */
[----:B------:R-:W-:Y:S01]  /*6ad0*/  FSETP.GEU.AND P4, PT, R90, -126, PT ;  /* 0xc2fc00005a00780b */ /* 0x000fe20003f8e000 */
[-C--:B------:R-:W-:Y:S01]  /*6ae0*/  FFMA R97, R97, R103.reuse, -R126 ;  /* 0x0000006761617223 */ /* 0x080fe2000000087e */
[-C--:B------:R-:W-:Y:S01]  /*6af0*/  FFMA R93, R93, R103.reuse, -R128 ;  /* 0x000000675d5d7223 */ /* 0x080fe20000000880 */
[-CC-:B------:R-:W-:Y:S01]  /*6b00*/  FFMA R100, R100, R103.reuse, -R126.reuse ;  /* 0x0000006764647223 */ /* 0x180fe2000000087e */
[-C--:B------:R-:W-:Y:S01]  /*6b10*/  FFMA R101, R101, R103.reuse, -R126 ;  /* 0x0000006765657223 */ /* 0x080fe2000000087e */
[-CC-:B------:R-:W-:Y:S01]  /*6b20*/  FFMA R102, R102, R103.reuse, -R128.reuse ;  /* 0x0000006766667223 */ /* 0x180fe20000000880 */
[-C--:B------:R-:W-:Y:S01]  /*6b30*/  FFMA R95, R95, R103.reuse, -R128 ;  /* 0x000000675f5f7223 */ /* 0x080fe20000000880 */
[----:B------:R-:W-:Y:S01]  /*6b40*/  @!P5 FMUL R22, R22, 0.5 ;  /* 0x3f0000001616d820 */ /* 0x000fe20000400000 */
[-CC-:B------:R-:W-:Y:S01]  /*6b50*/  FFMA R104, R104, R103.reuse, -R126.reuse ;  /* 0x0000006768687223 */ /* 0x180fe2000000087e */
[----:B------:R-:W-:Y:S01]  /*6b60*/  @!P6 FMUL R23, R23, 0.5 ;  /* 0x3f0000001717e820 */ /* 0x000fe20000400000 */
[-C--:B------:R-:W-:Y:S01]  /*6b70*/  FFMA R105, R105, R103.reuse, -R126 ;  /* 0x0000006769697223 */ /* 0x080fe2000000087e */
[----:B------:R-:W-:Y:S01]  /*6b80*/  @!P3 FMUL R133, R133, 0.5 ;  /* 0x3f0000008585b820 */ /* 0x000fe20000400000 */
[----:B------:R1:W2:Y:S01]  /*6b90*/  MUFU.EX2 R122, R22 ;  /* 0x00000016007a7308 */ /* 0x0002a20000000800 */
[----:B------:R-:W-:Y:S01]  /*6ba0*/  @!P4 FMUL R90, R90, 0.5 ;  /* 0x3f0000005a5ac820 */ /* 0x000fe20000400000 */
[-C--:B------:R-:W-:Y:S01]  /*6bb0*/  FFMA R107, R107, R103.reuse, -R128 ;  /* 0x000000676b6b7223 */ /* 0x080fe20000000880 */
[-CC-:B------:R-:W-:Y:S01]  /*6bc0*/  FFMA R108, R108, R103.reuse, -R126.reuse ;  /* 0x000000676c6c7223 */ /* 0x180fe2000000087e */
[-C--:B------:R-:W-:Y:S01]  /*6bd0*/  FFMA R96, R96, R103.reuse, -R126 ;  /* 0x0000006760607223 */ /* 0x080fe2000000087e */
[-CC-:B------:R-:W-:Y:S01]  /*6be0*/  FFMA R110, R110, R103.reuse, -R128.reuse ;  /* 0x000000676e6e7223 */ /* 0x180fe20000000880 */
[-C--:B------:R-:W-:Y:S01]  /*6bf0*/  FFMA R111, R111, R103.reuse, -R128 ;  /* 0x000000676f6f7223 */ /* 0x080fe20000000880 */
[-C--:B------:R-:W-:Y:S01]  /*6c00*/  FFMA R113, R113, R103.reuse, -R126 ;  /* 0x0000006771717223 */ /* 0x080fe2000000087e */
[----:B------:R3:W4:Y:S01]  /*6c10*/  MUFU.EX2 R125, R23 ;  /* 0x00000017007d7308 */ /* 0x0007220000000800 */
[----:B-1----:R-:W-:Y:S01]  /*6c20*/  LEA R22, R21, UR15, 0xa ;  /* 0x0000000f15167c11 */ /* 0x002fe2000f8e50ff */
[-C--:B------:R-:W-:Y:S01]  /*6c30*/  FFMA R115, R115, R103.reuse, -R128 ;  /* 0x0000006773737223 */ /* 0x080fe20000000880 */
[-CC-:B------:R-:W-:Y:S01]  /*6c40*/  FFMA R116, R116, R103.reuse, -R126.reuse ;  /* 0x0000006774747223 */ /* 0x180fe2000000087e */
[-C--:B------:R-:W-:Y:S01]  /*6c50*/  FFMA R117, R117, R103.reuse, -R126 ;  /* 0x0000006775757223 */ /* 0x080fe2000000087e */
[----:B------:R-:W-:Y:S01]  /*6c60*/  R2UR UR6, R22 ;  /* 0x00000000160672ca */ /* 0x000fe200000e0000 */
[----:B------:R-:W-:-:S02]  /*6c70*/  FFMA R118, R118, R103, -R128 ;  /* 0x0000006776767223 */ /* 0x000fc40000000880 */
[----:B------:R-:W1:Y:S01]  /*6c80*/  MUFU.EX2 R123, R133 ;  /* 0x00000085007b7308 */ /* 0x000e620000000800 */
[----:B--2---:R-:W-:Y:S01]  /*6c90*/  @!P5 FMUL R122, R122, R122 ;  /* 0x0000007a7a7ad220 */ /* 0x004fe20000400000 */
[----:B------:R-:W-:Y:S02]  /*6ca0*/  FSETP.GEU.AND P5, PT, R91, -126, PT ;  /* 0xc2fc00005b00780b */ /* 0x000fe40003fae000 */
[----:B---3--:R-:W-:Y:S01]  /*6cb0*/  MOV R23, 0x40000040 ;  /* 0x4000004000177802 */ /* 0x008fe20000000f00 */
[----:B------:R-:W-:-:S03]  /*6cc0*/  FFMA R14, R109, R14, R122 ;  /* 0x0000000e6d0e7223 */ /* 0x000fc6000000007a */
[----:B------:R-:W2:Y:S01]  /*6cd0*/  MUFU.EX2 R124, R90 ;  /* 0x0000005a007c7308 */ /* 0x000ea20000000800 */
[----:B----4-:R-:W-:Y:S01]  /*6ce0*/  @!P6 FMUL R125, R125, R125 ;  /* 0x0000007d7d7de220 */ /* 0x010fe20000400000 */
[----:B------:R-:W-:Y:S02]  /*6cf0*/  FSETP.GEU.AND P6, PT, R88, -126, PT ;  /* 0xc2fc00005800780b */ /* 0x000fe40003fce000 */
[----:B------:R-:W-:Y:S01]  /*6d00*/  R2UR UR7, R23 ;  /* 0x00000000170772ca */ /* 0x000fe200000e0000 */
[----:B------:R-:W-:Y:S01]  /*6d10*/  FFMA R23, R89, R103, -R126 ;  /* 0x0000006759177223 */ /* 0x000fe2000000087e */
[----:B------:R-:W-:Y:S01]  /*6d20*/  FADD R14, R14, R125 ;  /* 0x0000007d0e0e7221 */ /* 0x000fe20000000000 */
[----:B------:R-:W-:Y:S01]  /*6d30*/  @!P5 FMUL R91, R91, 0.5 ;  /* 0x3f0000005b5bd820 */ /* 0x000fe20000400000 */
[----:B-1----:R-:W-:Y:S01]  /*6d40*/  @!P3 FMUL R123, R123, R123 ;  /* 0x0000007b7b7bb220 */ /* 0x002fe20000400000 */
[----:B------:R-:W-:Y:S02]  /*6d50*/  FSETP.GEU.AND P3, PT, R92, -126, PT ;  /* 0xc2fc00005c00780b */ /* 0x000fe40003f6e000 */
[----:B------:R-:W1:Y:S01]  /*6d60*/  MUFU.EX2 R127, R91 ;  /* 0x0000005b007f7308 */ /* 0x000e620000000800 */
[----:B------:R-:W-:-:S03]  /*6d70*/  FFMA R15, R112, R15, R123 ;  /* 0x0000000f700f7223 */ /* 0x000fc6000000007b */
[----:B------:R-:W-:Y:S01]  /*6d80*/  @!P6 FMUL R88, R88, 0.5 ;  /* 0x3f0000005858e820 */ /* 0x000fe20000400000 */
[----:B--2---:R-:W-:Y:S01]  /*6d90*/  @!P4 FMUL R124, R124, R124 ;  /* 0x0000007c7c7cc220 */ /* 0x004fe20000400000 */
[----:B------:R-:W-:Y:S02]  /*6da0*/  FSETP.GEU.AND P4, PT, R131, -126, PT ;  /* 0xc2fc00008300780b */ /* 0x000fe40003f8e000 */
[----:B------:R2:W3:Y:S02]  /*6db0*/  MUFU.EX2 R130, R88 ;  /* 0x0000005800827308 */ /* 0x0004e40000000800 */
[----:B------:R-:W-:Y:S01]  /*6dc0*/  F2FP.F16.F32.PACK_AB R89, R124, R123 ;  /* 0x0000007b7c59723e */ /* 0x000fe200000000ff */
[----:B------:R-:W-:Y:S01]  /*6dd0*/  @!P3 FMUL R92, R92, 0.5 ;  /* 0x3f0000005c5cb820 */ /* 0x000fe20000400000 */
[----:B------:R-:W-:-:S04]  /*6de0*/  FADD R124, R15, R124 ;  /* 0x0000007c0f7c7221 */ /* 0x000fc80000000000 */
[----:B------:R-:W4:Y:S01]  /*6df0*/  MUFU.EX2 R129, R92 ;  /* 0x0000005c00817308 */ /* 0x000f220000000800 */
[----:B-1----:R-:W-:Y:S01]  /*6e00*/  @!P5 FMUL R127, R127, R127 ;  /* 0x0000007f7f7fd220 */ /* 0x002fe20000400000 */
[----:B--2---:R-:W-:Y:S01]  /*6e10*/  F2FP.F16.F32.PACK_AB R88, R125, R122 ;  /* 0x0000007a7d58723e */ /* 0x004fe200000000ff */
[----:B------:R-:W-:Y:S01]  /*6e20*/  @!P4 FMUL R131, R131, 0.5 ;  /* 0x3f0000008383c820 */ /* 0x000fe20000400000 */
[----:B------:R-:W-:-:S04]  /*6e30*/  FSETP.GEU.AND P5, PT, R23, -126, PT ;  /* 0xc2fc00001700780b */ /* 0x000fc80003fae000 */
[----:B------:R-:W1:Y:S01]  /*6e40*/  MUFU.EX2 R132, R131 ;  /* 0x0000008300847308 */ /* 0x000e620000000800 */
[----:B---3--:R-:W-:Y:S01]  /*6e50*/  @!P6 FMUL R130, R130, R130 ;  /* 0x000000828282e220 */ /* 0x008fe20000400000 */
[----:B------:R-:W-:-:S04]  /*6e60*/  FSETP.GEU.AND P6, PT, R97, -126, PT ;  /* 0xc2fc00006100780b */ /* 0x000fc80003fce000 */
[----:B------:R-:W-:Y:S01]  /*6e70*/  F2FP.F16.F32.PACK_AB R90, R130, R127 ;  /* 0x0000007f825a723e */ /* 0x000fe200000000ff */
[----:B------:R-:W-:Y:S01]  /*6e80*/  FADD R127, R14, R127 ;  /* 0x0000007f0e7f7221 */ /* 0x000fe20000000000 */
[----:B----4-:R-:W-:Y:S01]  /*6e90*/  @!P3 FMUL R129, R129, R129 ;  /* 0x000000818181b220 */ /* 0x010fe20000400000 */
[----:B------:R-:W-:Y:S02]  /*6ea0*/  @!P5 FMUL R23, R23, 0.5 ;  /* 0x3f0000001717d820 */ /* 0x000fe40000400000 */
[----:B------:R-:W-:Y:S02]  /*6eb0*/  FADD R130, R127, R130 ;  /* 0x000000827f827221 */ /* 0x000fe40000000000 */
[----:B------:R2:W3:Y:S02]  /*6ec0*/  MUFU.EX2 R131, R23 ;  /* 0x0000001700837308 */ /* 0x0004e40000000800 */
[----:B------:R-:W-:Y:S01]  /*6ed0*/  @!P6 FMUL R97, R97, 0.5 ;  /* 0x3f0000006161e820 */ /* 0x000fe20000400000 */
[----:B-1----:R-:W-:Y:S01]  /*6ee0*/  @!P4 FMUL R132, R132, R132 ;  /* 0x000000848484c220 */ /* 0x002fe20000400000 */
[----:B------:R-:W-:-:S04]  /*6ef0*/  FSETP.GEU.AND P4, PT, R93, -126, PT ;  /* 0xc2fc00005d00780b */ /* 0x000fc80003f8e000 */
[----:B------:R-:W-:Y:S01]  /*6f00*/  F2FP.F16.F32.PACK_AB R91, R132, R129 ;  /* 0x00000081845b723e */ /* 0x000fe200000000ff */
[----:B--2---:R-:W-:Y:S01]  /*6f10*/  FFMA R23, R99, R103, -R126 ;  /* 0x0000006763177223 */ /* 0x004fe2000000087e */
[----:B------:R-:W-:Y:S02]  /*6f20*/  FADD R129, R124, R129 ;  /* 0x000000817c817221 */ /* 0x000fe40000000000 */
[----:B------:R-:W-:Y:S02]  /*6f30*/  WARPGROUP.ARRIVE ;  /* 0x00000000000079c5 */ /* 0x000fe40000000000 */
[----:B------:R-:W-:-:S03]  /*6f40*/  FADD R132, R129, R132 ;  /* 0x0000008481847221 */ /* 0x000fc60000000000 */
[----:B------:R-:W-:Y:S01]  /*6f50*/  @!P4 FMUL R93, R93, 0.5 ;  /* 0x3f0000005d5dc820 */ /* 0x000fe20000400000 */
[----:B------:R-:W-:Y:S01]  /*6f60*/  HGMMA.64x128x16.F32 R24, R88, gdesc[UR4].tnspB, R24, gsb0 ;  /* 0x41e0000458187df0 */ /* 0x000fe20008000818 */
[----:B---3--:R-:W-:Y:S01]  /*6f70*/  @!P5 FMUL R131, R131, R131 ;  /* 0x000000838383d220 */ /* 0x008fe20000400000 */
[----:B------:R-:W-:Y:S01]  /*6f80*/  FSETP.GEU.AND P5, PT, R100, -126, PT ;  /* 0xc2fc00006400780b */ /* 0x000fe20003fae000 */
[----:B------:R-:W1:-:S12]  /*6f90*/  MUFU.EX2 R134, R93 ;  /* 0x0000005d00867308 */ /* 0x000e580000000800 */
[----:B------:R-:W-:-:S04]  /*6fa0*/  @!P5 FMUL R100, R100, 0.5 ;  /* 0x3f0000006464d820 */ /* 0x000fc80000400000 */
[----:B------:R-:W2:Y:S01]  /*6fb0*/  MUFU.EX2 R138, R100 ;  /* 0x00000064008a7308 */ /* 0x000ea20000000800 */
[----:B-1----:R-:W-:Y:S01]  /*6fc0*/  @!P4 FMUL R134, R134, R134 ;  /* 0x000000868686c220 */ /* 0x002fe20000400000 */
[----:B------:R-:W-:-:S13]  /*6fd0*/  FSETP.GEU.AND P4, PT, R95, -126, PT ;  /* 0xc2fc00005f00780b */ /* 0x000fda0003f8e000 */
[----:B------:R-:W-:Y:S01]  /*6fe0*/  @!P4 FMUL R95, R95, 0.5 ;  /* 0x3f0000005f5fc820 */ /* 0x000fe20000400000 */
[----:B--2---:R-:W-:Y:S01]  /*6ff0*/  @!P5 FMUL R138, R138, R138 ;  /* 0x0000008a8a8ad220 */ /* 0x004fe20000400000 */
[C---:B------:R-:W-:Y:S02]  /*7000*/  FSETP.GEU.AND P5, PT, R104.reuse, -126, PT ;  /* 0xc2fc00006800780b */ /* 0x040fe40003fae000 */
[----:B------:R-:W1:Y:S11]  /*7010*/  MUFU.EX2 R133, R95 ;  /* 0x0000005f00857308 */ /* 0x000e760000000800 */
[----:B------:R-:W-:Y:S01]  /*7020*/  @!P5 FMUL R104, R104, 0.5 ;  /* 0x3f0000006868d820 */ /* 0x000fe20000400000 */
[----:B-1----:R-:W-:Y:S01]  /*7030*/  @!P4 FMUL R133, R133, R133 ;  /* 0x000000858585c220 */ /* 0x002fe20000400000 */
[----:B------:R-:W-:-:S13]  /*7040*/  FSETP.GEU.AND P4, PT, R107, -126, PT ;  /* 0xc2fc00006b00780b */ /* 0x000fda0003f8e000 */
[----:B------:R-:W-:Y:S01]  /*7050*/  @!P4 FMUL R107, R107, 0.5 ;  /* 0x3f0000006b6bc820 */ /* 0x000fe20000400000 */
[----:B------:R-:W-:Y:S02]  /*7060*/  WARPGROUP.DEPBAR.LE gsb0, 0x0 ;  /* 0x00008000000079c5 */ /* 0x000fe40000010000 */
[----:B------:R-:W-:Y:S01]  /*7070*/  FFMA R91, R98, R103, -R128 ;  /* 0x00000067625b7223 */ /* 0x000fe20000000880 */
[----:B------:R-:W1:Y:S01]  /*7080*/  MUFU.EX2 R90, R97 ;  /* 0x00000061005a7308 */ /* 0x000e620000000800 */
[----:B------:R-:W-:Y:S01]  /*7090*/  VIADD R88, R22, 0x80 ;  /* 0x0000008016587836 */ /* 0x000fe20000000000 */
[----:B------:R-:W-:Y:S02]  /*70a0*/  MOV R89, 0x40000040 ;  /* 0x4000004000597802 */ /* 0x000fe40000000f00 */
[----:B------:R-:W-:Y:S02]  /*70b0*/  FSETP.GEU.AND P3, PT, R91, -126, PT ;  /* 0xc2fc00005b00780b */ /* 0x000fe40003f6e000 */
[----:B------:R-:W-:Y:S01]  /*70c0*/  R2UR UR6, R88 ;  /* 0x00000000580672ca */ /* 0x000fe200000e0000 */
[C---:B------:R-:W-:Y:S01]  /*70d0*/  VIADD R88, R22.reuse, 0x100 ;  /* 0x0000010016587836 */ /* 0x040fe20000000000 */
[----:B------:R-:W-:Y:S01]  /*70e0*/  R2UR UR7, R89 ;  /* 0x00000000590772ca */ /* 0x000fe200000e0000 */
[----:B------:R-:W-:Y:S01]  /*70f0*/  VIADD R22, R22, 0x180 ;  /* 0x0000018016167836 */ /* 0x000fe20000000000 */
[----:B------:R-:W-:-:S07]  /*7100*/  MOV R89, 0x40000040 ;  /* 0x4000004000597802 */ /* 0x000fce0000000f00 */
[----:B------:R-:W-:Y:S01]  /*7110*/  @!P3 FMUL R91, R91, 0.5 ;  /* 0x3f0000005b5bb820 */ /* 0x000fe20000400000 */
[----:B-1----:R-:W-:Y:S01]  /*7120*/  @!P6 FMUL R90, R90, R90 ;  /* 0x0000005a5a5ae220 */ /* 0x002fe20000400000 */
[----:B------:R-:W-:-:S04]  /*7130*/  FSETP.GEU.AND P6, PT, R101, -126, PT ;  /* 0xc2fc00006500780b */ /* 0x000fc80003fce000 */
[----:B------:R-:W1:Y:S01]  /*7140*/  MUFU.EX2 R91, R91 ;  /* 0x0000005b005b7308 */ /* 0x000e620000000800 */
[----:B------:R-:W-:Y:S01]  /*7150*/  F2FP.F16.F32.PACK_AB R92, R90, R131 ;  /* 0x000000835a5c723e */ /* 0x000fe200000000ff */
[----:B------:R-:W-:-:S04]  /*7160*/  FADD R131, R130, R131 ;  /* 0x0000008382837221 */ /* 0x000fc80000000000 */
[----:B------:R-:W-:Y:S01]  /*7170*/  FADD R131, R131, R90 ;  /* 0x0000005a83837221 */ /* 0x000fe20000000000 */
[----:B------:R-:W-:Y:S02]  /*7180*/  SEL R90, R8, RZ, P2 ;  /* 0x000000ff085a7207 */ /* 0x000fe40001000000 */
[----:B------:R-:W-:-:S03]  /*7190*/  @!P6 FMUL R101, R101, 0.5 ;  /* 0x3f0000006565e820 */ /* 0x000fc60000400000 */
[----:B------:R-:W-:Y:S01]  /*71a0*/  IMAD R8, R90, 0x8, R19 ;  /* 0x000000085a087824 */ /* 0x000fe200078e0213 */
[----:B------:R-:W2:Y:S01]  /*71b0*/  MUFU.EX2 R135, R101 ;  /* 0x0000006500877308 */ /* 0x000ea20000000800 */
[----:B-1----:R-:W-:Y:S01]  /*71c0*/  @!P3 FMUL R91, R91, R91 ;  /* 0x0000005b5b5bb220 */ /* 0x002fe20000400000 */
[----:B------:R-:W-:Y:S02]  /*71d0*/  FSETP.GEU.AND P3, PT, R102, -126, PT ;  /* 0xc2fc00006600780b */ /* 0x000fe40003f6e000 */
[----:B------:R-:W-:Y:S02]  /*71e0*/  PRMT R8, RZ, 0x654, R8 ;  /* 0x00000654ff087816 */ /* 0x000fe40000000008 */
[----:B------:R-:W-:Y:S01]  /*71f0*/  F2FP.F16.F32.PACK_AB R93, R134, R91 ;  /* 0x0000005b865d723e */ /* 0x000fe200000000ff */
[----:B------:R-:W-:-:S04]  /*7200*/  FADD R91, R132, R91 ;  /* 0x0000005b845b7221 */ /* 0x000fc80000000000 */
[----:B------:R-:W-:Y:S01]  /*7210*/  FADD R91, R91, R134 ;  /* 0x000000865b5b7221 */ /* 0x000fe20000000000 */
[----:B--2---:R-:W-:-:S03]  /*7220*/  @!P6 FMUL R135, R135, R135 ;  /* 0x000000878787e220 */ /* 0x004fc60000400000 */
[----:B------:R-:W-:Y:S01]  /*7230*/  @!P3 FMUL R102, R102, 0.5 ;  /* 0x3f0000006666b820 */ /* 0x000fe20000400000 */
[----:B------:R-:W-:-:S03]  /*7240*/  FSETP.GEU.AND P6, PT, R105, -126, PT ;  /* 0xc2fc00006900780b */ /* 0x000fc60003fce000 */
[----:B------:R-:W1:Y:S01]  /*7250*/  MUFU.EX2 R136, R102 ;  /* 0x0000006600887308 */ /* 0x000e620000000800 */
[----:B------:R-:W-:Y:S01]  /*7260*/  F2FP.F16.F32.PACK_AB R94, R135, R138 ;  /* 0x0000008a875e723e */ /* 0x000fe200000000ff */
[----:B------:R-:W-:-:S04]  /*7270*/  FADD R138, R131, R138 ;  /* 0x0000008a838a7221 */ /* 0x000fc80000000000 */
[----:B------:R-:W-:-:S04]  /*7280*/  FADD R135, R138, R135 ;  /* 0x000000878a877221 */ /* 0x000fc80000000000 */
[----:B------:R-:W-:Y:S01]  /*7290*/  @!P6 FMUL R105, R105, 0.5 ;  /* 0x3f0000006969e820 */ /* 0x000fe20000400000 */
[----:B-1----:R-:W-:-:S05]  /*72a0*/  @!P3 FMUL R136, R136, R136 ;  /* 0x000000888888b220 */ /* 0x002fca0000400000 */
[----:B------:R-:W-:Y:S01]  /*72b0*/  F2FP.F16.F32.PACK_AB R95, R133, R136 ;  /* 0x00000088855f723e */ /* 0x000fe200000000ff */
[----:B------:R-:W-:-:S03]  /*72c0*/  FADD R136, R91, R136 ;  /* 0x000000885b887221 */ /* 0x000fc60000000000 */
[----:B------:R-:W-:Y:S01]  /*72d0*/  WARPGROUP.ARRIVE ;  /* 0x00000000000079c5 */ /* 0x000fe20000000000 */
[----:B------:R-:W-:-:S05]  /*72e0*/  FADD R136, R136, R133 ;  /* 0x0000008588887221 */ /* 0x000fca0000000000 */
[----:B------:R-:W-:Y:S01]  /*72f0*/  HGMMA.64x128x16.F32 R24, R92, gdesc[UR4].tnspB, R24, gsb0 ;  /* 0x41e000045c187df0 */ /* 0x000fe20008000818 */
[----:B------:R-:W-:Y:S02]  /*7300*/  R2UR UR6, R88 ;  /* 0x00000000580672ca */ /* 0x000fe400000e0000 */
[----:B------:R-:W-:Y:S01]  /*7310*/  R2UR UR7, R89 ;  /* 0x00000000590772ca */ /* 0x000fe200000e0000 */
[----:B------:R-:W-:Y:S02]  /*7320*/  WARPGROUP.DEPBAR.LE gsb0, 0x0 ;  /* 0x00008000000079c5 */ /* 0x000fe40000010000 */
[----:B------:R-:W-:Y:S01]  /*7330*/  FFMA R95, R106, R103, -R128 ;  /* 0x000000676a5f7223 */ /* 0x000fe20000000880 */
[----:B------:R-:W1:Y:S04]  /*7340*/  MUFU.EX2 R92, R104 ;  /* 0x00000068005c7308 */ /* 0x000e680000000800 */
[----:B------:R-:W-:-:S04]  /*7350*/  FSETP.GEU.AND P3, PT, R95, -126, PT ;  /* 0xc2fc00005f00780b */ /* 0x000fc80003f6e000 */
[----:B------:R-:W2:Y:S08]  /*7360*/  MUFU.EX2 R93, R105 ;  /* 0x00000069005d7308 */ /* 0x000eb00000000800 */
[----:B------:R-:W3:Y:S01]  /*7370*/  MUFU.EX2 R94, R107 ;  /* 0x0000006b005e7308 */ /* 0x000ee20000000800 */
[----:B------:R-:W-:Y:S01]  /*7380*/  @!P3 FMUL R95, R95, 0.5 ;  /* 0x3f0000005f5fb820 */ /* 0x000fe20000400000 */
[----:B-1----:R-:W-:Y:S01]  /*7390*/  @!P5 FMUL R92, R92, R92 ;  /* 0x0000005c5c5cd220 */ /* 0x002fe20000400000 */
[----:B------:R-:W-:-:S05]  /*73a0*/  FSETP.GEU.AND P5, PT, R108, -126, PT ;  /* 0xc2fc00006c00780b */ /* 0x000fca0003fae000 */
[----:B------:R-:W1:Y:S01]  /*73b0*/  MUFU.EX2 R95, R95 ;  /* 0x0000005f005f7308 */ /* 0x000e620000000800 */
[----:B--2---:R-:W-:Y:S01]  /*73c0*/  @!P6 FMUL R93, R93, R93 ;  /* 0x0000005d5d5de220 */ /* 0x004fe20000400000 */
[----:B------:R-:W-:-:S06]  /*73d0*/  FSETP.GEU.AND P6, PT, R96, -126, PT ;  /* 0xc2fc00006000780b */ /* 0x000fcc0003fce000 */
[----:B------:R-:W-:Y:S01]  /*73e0*/  @!P5 FMUL R108, R108, 0.5 ;  /* 0x3f0000006c6cd820 */ /* 0x000fe20000400000 */
[----:B---3--:R-:W-:Y:S01]  /*73f0*/  @!P4 FMUL R94, R94, R94 ;  /* 0x0000005e5e5ec220 */ /* 0x008fe20000400000 */
[----:B------:R-:W-:Y:S02]  /*7400*/  FSETP.GEU.AND P4, PT, R111, -126, PT ;  /* 0xc2fc00006f00780b */ /* 0x000fe40003f8e000 */
[----:B------:R-:W2:Y:S03]  /*7410*/  MUFU.EX2 R105, R108 ;  /* 0x0000006c00697308 */ /* 0x000ea60000000800 */
[----:B------:R-:W-:Y:S01]  /*7420*/  @!P6 FMUL R96, R96, 0.5 ;  /* 0x3f0000006060e820 */ /* 0x000fe20000400000 */
[----:B-1----:R-:W-:Y:S01]  /*7430*/  @!P3 FMUL R95, R95, R95 ;  /* 0x0000005f5f5fb220 */ /* 0x002fe20000400000 */
[----:B------:R-:W-:-:S03]  /*7440*/  FSETP.GEU.AND P3, PT, R110, -126, PT ;  /* 0xc2fc00006e00780b */ /* 0x000fc60003f6e000 */
[----:B------:R1:W3:Y:S01]  /*7450*/  MUFU.EX2 R104, R96 ;  /* 0x0000006000687308 */ /* 0x0002e20000000800 */
[----:B------:R-:W-:Y:S02]  /*7460*/  F2FP.F16.F32.PACK_AB R97, R94, R95 ;  /* 0x0000005f5e61723e */ /* 0x000fe400000000ff */
[----:B------:R-:W-:Y:S01]  /*7470*/  @!P4 FMUL R111, R111, 0.5 ;  /* 0x3f0000006f6fc820 */ /* 0x000fe20000400000 */
[----:B------:R-:W-:-:S04]  /*7480*/  FADD R95, R136, R95 ;  /* 0x0000005f885f7221 */ /* 0x000fc80000000000 */
[----:B------:R-:W4:Y:S01]  /*7490*/  MUFU.EX2 R106, R111 ;  /* 0x0000006f006a7308 */ /* 0x000f220000000800 */
[----:B--2---:R-:W-:Y:S01]  /*74a0*/  @!P5 FMUL R105, R105, R105 ;  /* 0x000000696969d220 */ /* 0x004fe20000400000 */
[----:B-1----:R-:W-:Y:S01]  /*74b0*/  F2FP.F16.F32.PACK_AB R96, R93, R92 ;  /* 0x0000005c5d60723e */ /* 0x002fe200000000ff */
[----:B------:R-:W-:Y:S01]  /*74c0*/  @!P3 FMUL R110, R110, 0.5 ;  /* 0x3f0000006e6eb820 */ /* 0x000fe20000400000 */
[----:B------:R-:W-:Y:S01]  /*74d0*/  FSETP.GEU.AND P5, PT, R23, -126, PT ;  /* 0xc2fc00001700780b */ /* 0x000fe20003fae000 */
[----:B------:R-:W-:Y:S01]  /*74e0*/  FADD R92, R135, R92 ;  /* 0x0000005c875c7221 */ /* 0x000fe20000000000 */
[----:B------:R-:W-:Y:S02]  /*74f0*/  FADD R94, R95, R94 ;  /* 0x0000005e5f5e7221 */ /* 0x000fe40000000000 */
[----:B------:R-:W1:Y:S01]  /*7500*/  MUFU.EX2 R107, R110 ;  /* 0x0000006e006b7308 */ /* 0x000e620000000800 */
[----:B---3--:R-:W-:Y:S01]  /*7510*/  @!P6 FMUL R104, R104, R104 ;  /* 0x000000686868e220 */ /* 0x008fe20000400000 */
[----:B------:R-:W-:Y:S01]  /*7520*/  FSETP.GEU.AND P6, PT, R113, -126, PT ;  /* 0xc2fc00007100780b */ /* 0x000fe20003fce000 */
[----:B------:R-:W-:-:S03]  /*7530*/  FADD R92, R92, R93 ;  /* 0x0000005d5c5c7221 */ /* 0x000fc60000000000 */
[----:B------:R-:W-:Y:S01]  /*7540*/  F2FP.F16.F32.PACK_AB R98, R104, R105 ;  /* 0x000000696862723e */ /* 0x000fe200000000ff */
[----:B------:R-:W-:Y:S01]  /*7550*/  FADD R105, R92, R105 ;  /* 0x000000695c697221 */ /* 0x000fe20000000000 */
[----:B----4-:R-:W-:Y:S01]  /*7560*/  @!P4 FMUL R106, R106, R106 ;  /* 0x0000006a6a6ac220 */ /* 0x010fe20000400000 */
[----:B------:R-:W-:Y:S01]  /*7570*/  FSETP.GEU.AND P4, PT, R115, -126, PT ;  /* 0xc2fc00007300780b */ /* 0x000fe20003f8e000 */
[----:B------:R-:W-:Y:S01]  /*7580*/  @!P5 FMUL R23, R23, 0.5 ;  /* 0x3f0000001717d820 */ /* 0x000fe20000400000 */
[----:B------:R-:W-:-:S04]  /*7590*/  FADD R104, R105, R104 ;  /* 0x0000006869687221 */ /* 0x000fc80000000000 */
[----:B------:R-:W-:Y:S01]  /*75a0*/  @!P6 FMUL R113, R113, 0.5 ;  /* 0x3f0000007171e820 */ /* 0x000fe20000400000 */
[----:B------:R2:W3:Y:S01]  /*75b0*/  MUFU.EX2 R89, R23 ;  /* 0x0000001700597308 */ /* 0x0004e20000000800 */
[----:B-1----:R-:W-:-:S05]  /*75c0*/  @!P3 FMUL R107, R107, R107 ;  /* 0x0000006b6b6bb220 */ /* 0x002fca0000400000 */
[----:B------:R-:W-:Y:S01]  /*75d0*/  F2FP.F16.F32.PACK_AB R99, R106, R107 ;  /* 0x0000006b6a63723e */ /* 0x000fe200000000ff */
[----:B------:R-:W-:Y:S01]  /*75e0*/  @!P4 FMUL R115, R115, 0.5 ;  /* 0x3f0000007373c820 */ /* 0x000fe20000400000 */
[----:B------:R-:W1:Y:S01]  /*75f0*/  MUFU.EX2 R88, R113 ;  /* 0x0000007100587308 */ /* 0x000e620000000800 */
[----:B--2---:R-:W-:Y:S01]  /*7600*/  MOV R23, 0x40000040 ;  /* 0x4000004000177802 */ /* 0x004fe20000000f00 */
[----:B------:R-:W-:Y:S01]  /*7610*/  WARPGROUP.ARRIVE ;  /* 0x00000000000079c5 */ /* 0x000fe20000000000 */
[----:B------:R-:W-:-:S04]  /*7620*/  FADD R107, R94, R107 ;  /* 0x0000006b5e6b7221 */ /* 0x000fc80000000000 */
[----:B------:R-:W-:Y:S01]  /*7630*/  FADD R107, R107, R106 ;  /* 0x0000006a6b6b7221 */ /* 0x000fe20000000000 */
[----:B------:R-:W-:Y:S01]  /*7640*/  HGMMA.64x128x16.F32 R24, R96, gdesc[UR4].tnspB, R24, gsb0 ;  /* 0x41e0000460187df0 */ /* 0x000fe20008000818 */
[----:B---3--:R-:W-:Y:S01]  /*7650*/  @!P5 FMUL R89, R89, R89 ;  /* 0x000000595959d220 */ /* 0x008fe20000400000 */
[----:B------:R-:W-:Y:S02]  /*7660*/  FSETP.GEU.AND P5, PT, R116, -126, PT ;  /* 0xc2fc00007400780b */ /* 0x000fe40003fae000 */
[----:B------:R-:W-:Y:S02]  /*7670*/  R2UR UR6, R22 ;  /* 0x00000000160672ca */ /* 0x000fe400000e0000 */
[----:B------:R-:W-:Y:S01]  /*7680*/  R2UR UR7, R23 ;  /* 0x00000000170772ca */ /* 0x000fe200000e0000 */
[----:B-1----:R-:W-:Y:S01]  /*7690*/  @!P6 FMUL R88, R88, R88 ;  /* 0x000000585858e220 */ /* 0x002fe20000400000 */
[----:B------:R-:W-:-:S04]  /*76a0*/  FSETP.GEU.AND P6, PT, R117, -126, PT ;  /* 0xc2fc00007500780b */ /* 0x000fc80003fce000 */
[----:B------:R-:W-:-:S03]  /*76b0*/  F2FP.F16.F32.PACK_AB R100, R88, R89 ;  /* 0x000000595864723e */ /* 0x000fc600000000ff */
[----:B------:R-:W-:Y:S01]  /*76c0*/  @!P5 FMUL R116, R116, 0.5 ;  /* 0x3f0000007474d820 */ /* 0x000fe20000400000 */
[----:B------:R-:W-:-:S04]  /*76d0*/  FADD R89, R104, R89 ;  /* 0x0000005968597221 */ /* 0x000fc80000000000 */
[----:B------:R-:W-:Y:S01]  /*76e0*/  FADD R89, R89, R88 ;  /* 0x0000005859597221 */ /* 0x000fe20000000000 */
[----:B------:R-:W1:Y:S01]  /*76f0*/  MUFU.EX2 R116, R116 ;  /* 0x0000007400747308 */ /* 0x000e620000000800 */
[----:B------:R-:W-:Y:S01]  /*7700*/  @!P6 FMUL R117, R117, 0.5 ;  /* 0x3f0000007575e820 */ /* 0x000fe20000400000 */
[----:B-1----:R-:W-:-:S04]  /*7710*/  @!P5 FMUL R116, R116, R116 ;  /* 0x000000747474d220 */ /* 0x002fc80000400000 */
[----:B------:R-:W-:Y:S01]  /*7720*/  FADD R89, R89, R116 ;  /* 0x0000007459597221 */ /* 0x000fe20000000000 */
[----:B------:R-:W-:Y:S02]  /*7730*/  WARPGROUP.DEPBAR.LE gsb0, 0x0 ;  /* 0x00008000000079c5 */ /* 0x000fe40000010000 */
[-CC-:B------:R-:W-:Y:S01]  /*7740*/  FFMA R96, R114, R103.reuse, -R128.reuse ;  /* 0x0000006772607223 */ /* 0x180fe20000000880 */
[----:B------:R-:W1:Y:S01]  /*7750*/  MUFU.EX2 R97, R115 ;  /* 0x0000007300617308 */ /* 0x000e620000000800 */
[----:B------:R-:W-:-:S03]  /*7760*/  FFMA R103, R119, R103, -R128 ;  /* 0x0000006777677223 */ /* 0x000fc60000000880 */
[----:B------:R-:W-:-:S04]  /*7770*/  FSETP.GEU.AND P3, PT, R96, -126, PT ;  /* 0xc2fc00006000780b */ /* 0x000fc80003f6e000 */
[----:B------:R-:W2:Y:S09]  /*7780*/  MUFU.EX2 R98, R117 ;  /* 0x0000007500627308 */ /* 0x000eb20000000800 */
[----:B------:R-:W-:Y:S01]  /*7790*/  @!P3 FMUL R96, R96, 0.5 ;  /* 0x3f0000006060b820 */ /* 0x000fe20000400000 */
[----:B-1----:R-:W-:Y:S01]  /*77a0*/  @!P4 FMUL R97, R97, R97 ;  /* 0x000000616161c220 */ /* 0x002fe20000400000 */
[----:B------:R-:W-:-:S04]  /*77b0*/  FSETP.GEU.AND P4, PT, R103, -126, PT ;  /* 0xc2fc00006700780b */ /* 0x000fc80003f8e000 */
[----:B------:R-:W1:Y:S01]  /*77c0*/  MUFU.EX2 R96, R96 ;  /* 0x0000006000607308 */ /* 0x000e620000000800 */
[----:B--2---:R-:W-:-:S04]  /*77d0*/  @!P6 FMUL R98, R98, R98 ;  /* 0x000000626262e220 */ /* 0x004fc80000400000 */
[----:B------:R-:W-:Y:S01]  /*77e0*/  FADD R14, R89, R98 ;  /* 0x00000062590e7221 */ /* 0x000fe20000000000 */
[----:B------:R-:W-:-:S03]  /*77f0*/  F2FP.F16.F32.PACK_AB R102, R98, R116 ;  /* 0x000000746266723e */ /* 0x000fc600000000ff */
[----:B------:R-:W-:-:S04]  /*7800*/  @!P4 FMUL R103, R103, 0.5 ;  /* 0x3f0000006767c820 */ /* 0x000fc80000400000 */
[----:B------:R-:W2:Y:S01]  /*7810*/  MUFU.EX2 R108, R103 ;  /* 0x00000067006c7308 */ /* 0x000ea20000000800 */
[----:B-1----:R-:W-:Y:S01]  /*7820*/  @!P3 FMUL R96, R96, R96 ;  /* 0x000000606060b220 */ /* 0x002fe20000400000 */
[----:B------:R-:W-:-:S04]  /*7830*/  FSETP.GEU.AND P3, PT, R118, -126, PT ;  /* 0xc2fc00007600780b */ /* 0x000fc80003f6e000 */
[----:B------:R-:W-:Y:S01]  /*7840*/  F2FP.F16.F32.PACK_AB R101, R97, R96 ;  /* 0x000000606165723e */ /* 0x000fe200000000ff */
[----:B------:R-:W-:-:S04]  /*7850*/  FADD R96, R107, R96 ;  /* 0x000000606b607221 */ /* 0x000fc80000000000 */
[----:B------:R-:W-:Y:S01]  /*7860*/  FADD R96, R96, R97 ;  /* 0x0000006160607221 */ /* 0x000fe20000000000 */
[----:B--2---:R-:W-:-:S03]  /*7870*/  @!P4 FMUL R108, R108, R108 ;  /* 0x0000006c6c6cc220 */ /* 0x004fc60000400000 */
[----:B------:R-:W-:-:S04]  /*7880*/  @!P3 FMUL R118, R118, 0.5 ;  /* 0x3f0000007676b820 */ /* 0x000fc80000400000 */
[----:B------:R-:W1:Y:S02]  /*7890*/  MUFU.EX2 R99, R118 ;  /* 0x0000007600637308 */ /* 0x000e640000000800 */
[----:B-1----:R-:W-:-:S04]  /*78a0*/  @!P3 FMUL R99, R99, R99 ;  /* 0x000000636363b220 */ /* 0x002fc80000400000 */
[----:B------:R-:W-:Y:S01]  /*78b0*/  FADD R96, R96, R99 ;  /* 0x0000006360607221 */ /* 0x000fe20000000000 */
[----:B------:R-:W-:-:S03]  /*78c0*/  F2FP.F16.F32.PACK_AB R103, R108, R99 ;  /* 0x000000636c67723e */ /* 0x000fc600000000ff */
[----:B------:R-:W-:Y:S01]  /*78d0*/  FADD R15, R96, R108 ;  /* 0x0000006c600f7221 */ /* 0x000fe20000000000 */
[----:B------:R-:W-:-:S06]  /*78e0*/  WARPGROUP.ARRIVE ;  /* 0x00000000000079c5 */ /* 0x000fcc0000000000 */
[----:B------:R-:W-:Y:S03]  /*78f0*/  HGMMA.64x128x16.F32 R24, R100, gdesc[UR4].tnspB, R24, gsb0 ;  /* 0x41e0000464187df0 */ /* 0x000fe60008000818 */
[----:B------:R-:W-:Y:S02]  /*7900*/  WARPGROUP.DEPBAR.LE gsb0, 0x0 ;  /* 0x00008000000079c5 */ /* 0x000fe40000010000 */
[----:B------:R1:W-:Y:S01]  /*7910*/  SYNCS.ARRIVE.TRANS64.RED.A1T0 RZ, [R8+URZ], RZ ;  /* 0x000000ff08ff79a7 */ /* 0x0003e2000810043f */
[----:B------:R-:W-:Y:S05]  /*7920*/  @P1 BRA `(.L_x_46) ;  /* 0x0000000000c01947 */ /* 0x000fea0003800000 */
[----:B------:R-:W-:Y:S01]  /*7930*/  ISETP.LT.OR P1, PT, R9, 0x1, !P0 ;  /* 0x000000010900780c */ /* 0x000fe20004721670 */
[----:B------:R-:W-:-:S12]  /*7940*/  BSSY B0, `(.L_x_47) ;  /* 0x000002d000007945 */ /* 0x000fd80003800000 */
[----:B------:R-:W-:Y:S05]  /*7950*/  @P1 BRA `(.L_x_48) ;  /* 0x0000000000ac1947 */ /* 0x000fea0003800000 */
[----:B------:R-:W-:Y:S02]  /*7960*/  ISETP.NE.AND P2, PT, R0, RZ, PT ;  /* 0x000000ff0000720c */ /* 0x000fe40003f45270 */
[----:B-1----:R-:W-:Y:S02]  /*7970*/  LEA R8, R7, R2, 0x3 ;  /* 0x0000000207087211 */ /* 0x002fe400078e18ff */
[----:B------:R-:W-:-:S09]  /*7980*/  SHF.L.U32 R23, R6, 0x1f, RZ ;  /* 0x0000001f06177819 */ /* 0x000fd200000006ff */
.L_x_49:
        /* <DEDUP_REMOVED lines=10> */
.L_x_50:
        /* <DEDUP_REMOVED lines=18> */
[----:B------:R-:W-:Y:S01]  /*7b50*/  IADD3 R10, R10, 0x1, RZ ;  /* 0x000000010a0a7810 */ /* 0x000fe20007ffe0ff */
[----:B------:R-:W-:Y:S01]  /*7b60*/  UIADD3 UR16, UR8, 0x4000, URZ ;  /* 0x0000400008107890 */ /* 0x000fe2000fffe03f */
[----:B-12---:R-:W-:Y:S01]  /*7b70*/  SEL R23, RZ, 0x1, P1 ;  /* 0x00000001ff177807 */ /* 0x006fe20000800000 */
        /* <DEDUP_REMOVED lines=8> */
[----:B--2---:R-:W-:Y:S01]  /*7c00*/  NOP ;  /* 0x0000000000007918 */ /* 0x004fe20000000000 */
.L_x_48:
[----:B------:R-:W-:Y:S05]  /*7c10*/  BSYNC B0 ;  /* 0x0000000000007941 */ /* 0x000fea0003800000 */
.L_x_47:
[----:B------:R-:W-:-:S07]  /*7c20*/  VIADD R9, R9, 0xffffffff ;  /* 0xffffffff09097836 */ /* 0x000fce0000000000 */
.L_x_46:
[----:B------:R-:W-:Y:S01]  /*7c30*/  ISETP.GT.AND P3, PT, R120, 0x1, PT ;  /* 0x000000017800780c */ /* 0x000fe20003f64270 */
[----:B-1----:R-:W-:Y:S01]  /*7c40*/  VIADD R8, R90, 0x1 ;  /* 0x000000015a087836 */ /* 0x002fe20000000000 */
[----:B------:R-:W-:Y:S01]  /*7c50*/  IADD3 R21, R21, 0x1, RZ ;  /* 0x0000000115157810 */ /* 0x000fe20007ffe0ff */
[----:B------:R-:W-:Y:S01]  /*7c60*/  VIADD R17, R17, 0x40 ;  /* 0x0000004011117836 */ /* 0x000fe20000000000 */
[----:B------:R-:W-:Y:S02]  /*7c70*/  IADD3 R120, R120, -0x1, RZ ;  /* 0xffffffff78787810 */ /* 0x000fe40007ffe0ff */
[----:B------:R-:W-:Y:S02]  /*7c80*/  ISETP.NE.AND P1, PT, R21, 0x4, PT ;  /* 0x000000041500780c */ /* 0x000fe40003f25270 */
[----:B------:R-:W-:Y:S02]  /*7c90*/  ISETP.NE.AND P2, PT, R8, 0x4, PT ;  /* 0x000000040800780c */ /* 0x000fe40003f45270 */
[----:B------:R-:W-:-:S02]  /*7ca0*/  SEL R22, RZ, 0x1, P1 ;  /* 0x00000001ff167807 */ /* 0x000fc40000800000 */
[----:B------:R-:W-:Y:S02]  /*7cb0*/  MOV R122, R18 ;  /* 0x00000012007a7202 */ /* 0x000fe40000000f00 */
[----:B------:R-:W-:Y:S01]  /*7cc0*/  LOP3.LUT R5, R5, R22, RZ, 0x3c, !PT ;  /* 0x0000001605057212 */ /* 0x000fe200078e3cff */
[----:B------:R-:W-:Y:S01]  /*7cd0*/  IMAD.MOV.U32 R22, RZ, RZ, R20 ;  /* 0x000000ffff167224 */ /* 0x000fe200078e0014 */
[----:B------:R-:W-:Y:S02]  /*7ce0*/  SEL R21, R21, RZ, P1 ;  /* 0x000000ff15157207 */ /* 0x000fe40000800000 */
[----:B------:R-:W-:Y:S01]  /*7cf0*/  SEL R8, R8, RZ, P2 ;  /* 0x000000ff08087207 */ /* 0x000fe20001000000 */
[----:B------:R-:W-:Y:S06]  /*7d00*/  @P3 BRA `(.L_x_51) ;  /* 0xffffffd800003947 */ /* 0x000fec000383ffff */
.L_x_37:
[----:B------:R-:W-:Y:S05]  /*7d10*/  WARPSYNC.ALL ;  /* 0x0000000000007948 */ /* 0x000fea0003800000 */
[----:B------:R-:W2:Y:S01]  /*7d20*/  SHFL.BFLY PT, R3, R14, 0x1, 0x1f ;  /* 0x0c201f000e037f89 */ /* 0x000ea200000e0000 */
[----:B------:R-:W-:Y:S01]  /*7d30*/  BSSY B0, `(.L_x_52) ;  /* 0x0000022000007945 */ /* 0x000fe20003800000 */
[----:B------:R-:W-:Y:S02]  /*7d40*/  IMAD.MOV.U32 R9, RZ, RZ, 0x3f800000 ;  /* 0x3f800000ff097424 */ /* 0x000fe400078e00ff */
[----:B------:R-:W3:Y:S01]  /*7d50*/  SHFL.BFLY PT, R0, R15, 0x1, 0x1f ;  /* 0x0c201f000f007f89 */ /* 0x000ee200000e0000 */
[----:B------:R-:W-:-:S02]  /*7d60*/  IMAD.MOV.U32 R5, RZ, RZ, 0x7f800000 ;  /* 0x7f800000ff057424 */ /* 0x000fc400078e00ff */
[----:B--2---:R-:W-:Y:S01]  /*7d70*/  FADD R3, R3, R14 ;  /* 0x0000000e03037221 */ /* 0x004fe20000000000 */
[----:B---3--:R-:W-:-:S04]  /*7d80*/  FADD R17, R0, R15 ;  /* 0x0000000f00117221 */ /* 0x008fc80000000000 */
[----:B------:R-:W2:Y:S01]  /*7d90*/  SHFL.BFLY PT, R4, R3, 0x2, 0x1f ;  /* 0x0c401f0003047f89 */ /* 0x000ea200000e0000 */
[----:B------:R-:W-:-:S03]  /*7da0*/  MOV R0, 0x3f800000 ;  /* 0x3f80000000007802 */ /* 0x000fc60000000f00 */
[----:B-1----:R-:W1:Y:S01]  /*7db0*/  SHFL.BFLY PT, R22, R17, 0x2, 0x1f ;  /* 0x0c401f0011167f89 */ /* 0x002e6200000e0000 */
[C---:B--2---:R-:W-:Y:S01]  /*7dc0*/  FSETP.NE.AND P0, PT, R3.reuse, -R4, PT ;  /* 0x800000040300720b */ /* 0x044fe20003f05000 */
[----:B------:R-:W-:Y:S01]  /*7dd0*/  FADD R3, R3, R4 ;  /* 0x0000000403037221 */ /* 0x000fe20000000000 */
[----:B------:R-:W-:Y:S01]  /*7de0*/  MOV R4, 0x7f800000 ;  /* 0x7f80000000047802 */ /* 0x000fe20000000f00 */
[----:B-1----:R-:W-:-:S10]  /*7df0*/  FADD R8, R17, R22 ;  /* 0x0000001611087221 */ /* 0x002fd40000000000 */
[----:B------:R-:W-:Y:S05]  /*7e00*/  @!P0 BRA `(.L_x_53) ;  /* 0x0000000000508947 */ /* 0x000fea0003800000 */
[----:B------:R-:W-:Y:S01]  /*7e10*/  IADD3 R0, R3, 0x1800000, RZ ;  /* 0x0180000003007810 */ /* 0x000fe20007ffe0ff */
[----:B------:R-:W-:Y:S03]  /*7e20*/  BSSY B1, `(.L_x_54) ;  /* 0x000000b000017945 */ /* 0x000fe60003800000 */
[----:B------:R-:W-:-:S04]  /*7e30*/  LOP3.LUT R0, R0, 0x7f800000, RZ, 0xc0, !PT ;  /* 0x7f80000000007812 */ /* 0x000fc800078ec0ff */
[----:B------:R-:W-:-:S13]  /*7e40*/  ISETP.GT.U32.AND P0, PT, R0, 0x1ffffff, PT ;  /* 0x01ffffff0000780c */ /* 0x000fda0003f04070 */
[----:B------:R-:W-:Y:S05]  /*7e50*/  @P0 BRA `(.L_x_55) ;  /* 0x00000000000c0947 */ /* 0x000fea0003800000 */
[----:B------:R-:W-:-:S07]  /*7e60*/  MOV R14, 0x7e80 ;  /* 0x00007e80000e7802 */ /* 0x000fce0000000f00 */
[----:B------:R-:W-:Y:S05]  /*7e70*/  CALL.REL.NOINC `($__internal_0_$__cuda_sm20_rcp_rn_f32_slowpath) ;  /* 0x0000001800507944 */ /* 0x000fea0003c00000 */
[----:B------:R-:W-:Y:S05]  /*7e80*/  BRA `(.L_x_56) ;  /* 0x0000000000107947 */ /* 0x000fea0003800000 */
.L_x_55:
[----:B------:R-:W1:Y:S02]  /*7e90*/  MUFU.RCP R0, R3 ;  /* 0x0000000300007308 */ /* 0x000e640000001000 */
[----:B-1----:R-:W-:-:S04]  /*7ea0*/  FFMA R5, R3, R0, -1 ;  /* 0xbf80000003057423 */ /* 0x002fc80000000000 */
[----:B------:R-:W-:-:S04]  /*7eb0*/  FADD.FTZ R5, -R5, -RZ ;  /* 0x800000ff05057221 */ /* 0x000fc80000010100 */
[----:B------:R-:W-:-:S07]  /*7ec0*/  FFMA R0, R0, R5, R0 ;  /* 0x0000000500007223 */ /* 0x000fce0000000000 */
.L_x_56:
[----:B------:R-:W-:Y:S05]  /*7ed0*/  BSYNC B1 ;  /* 0x0000000000017941 */ /* 0x000fea0003800000 */
.L_x_54:
[----:B------:R-:W-:Y:S01]  /*7ee0*/  FSETP.GEU.AND P0, PT, |R3|, 1.175494350822287508e-38, PT ;  /* 0x008000000300780b */ /* 0x000fe20003f0e200 */
[----:B------:R-:W-:-:S12]  /*7ef0*/  ULDC UR6, c[0x0][0x600] ;  /* 0x0001800000067ab9 */ /* 0x000fd80000000800 */
[----:B------:R-:W-:-:S04]  /*7f00*/  @!P0 FMUL R3, R3, 16777216 ;  /* 0x4b80000003038820 */ /* 0x000fc80000400000 */
[----:B------:R-:W1:Y:S02]  /*7f10*/  MUFU.LG2 R5, R3 ;  /* 0x0000000300057308 */ /* 0x000e640000000c00 */
[----:B-1----:R-:W-:-:S04]  /*7f20*/  @!P0 FADD R5, R5, -24 ;  /* 0xc1c0000005058421 */ /* 0x002fc80000000000 */
[----:B------:R-:W-:-:S04]  /*7f30*/  FMUL R5, R5, 0.69314718246459960938 ;  /* 0x3f31721805057820 */ /* 0x000fc80000400000 */
[----:B------:R-:W-:-:S07]  /*7f40*/  FFMA R5, R18, UR6, R5 ;  /* 0x0000000612057c23 */ /* 0x000fce0008000005 */
.L_x_53:
[----:B------:R-:W-:Y:S05]  /*7f50*/  BSYNC B0 ;  /* 0x0000000000007941 */ /* 0x000fea0003800000 */
.L_x_52:
[----:B------:R-:W-:Y:S01]  /*7f60*/  FSETP.NE.AND P0, PT, R17, -R22, PT ;  /* 0x800000161100720b */ /* 0x000fe20003f05000 */
[----:B------:R-:W-:Y:S01]  /*7f70*/  ULDC UR4, c[0x0][0x608] ;  /* 0x0001820000047ab9 */ /* 0x000fe20000000800 */
[----:B------:R-:W-:Y:S01]  /*7f80*/  BSSY B0, `(.L_x_57) ;  /* 0x0000039000007945 */ /* 0x000fe20003800000 */
[----:B------:R-:W-:-:S04]  /*7f90*/  FMUL R0, R0, UR4 ;  /* 0x0000000400007c20 */ /* 0x000fc80008400000 */
        /* <DEDUP_REMOVED lines=32> */
[----:B------:R-:W-:Y:S06]  /*81a0*/  @!P0 BRA `(.L_x_58) ;  /* 0x0000000000588947 */ /* 0x000fec0003800000 */
[----:B------:R-:W-:Y:S01]  /*81b0*/  VIADD R0, R8, 0x1800000 ;  /* 0x0180000008007836 */ /* 0x000fe20000000000 */
[----:B------:R-:W-:Y:S04]  /*81c0*/  BSSY B1, `(.L_x_59) ;  /* 0x000000d000017945 */ /* 0x000fe80003800000 */
[----:B------:R-:W-:-:S04]  /*81d0*/  LOP3.LUT R0, R0, 0x7f800000, RZ, 0xc0, !PT ;  /* 0x7f80000000007812 */ /* 0x000fc800078ec0ff */
[----:B------:R-:W-:-:S13]  /*81e0*/  ISETP.GT.U32.AND P0, PT, R0, 0x1ffffff, PT ;  /* 0x01ffffff0000780c */ /* 0x000fda0003f04070 */
[----:B------:R-:W-:Y:S05]  /*81f0*/  @P0 BRA `(.L_x_60) ;  /* 0x0000000000140947 */ /* 0x000fea0003800000 */
[----:B------:R-:W-:Y:S02]  /*8200*/  MOV R3, R8 ;  /* 0x0000000800037202 */ /* 0x000fe40000000f00 */
[----:B------:R-:W-:-:S07]  /*8210*/  MOV R14, 0x8230 ;  /* 0x00008230000e7802 */ /* 0x000fce0000000f00 */
[----:B------:R-:W-:Y:S05]  /*8220*/  CALL.REL.NOINC `($__internal_0_$__cuda_sm20_rcp_rn_f32_slowpath) ;  /* 0x0000001400647944 */ /* 0x000fea0003c00000 */
[----:B------:R-:W-:Y:S01]  /*8230*/  IMAD.MOV.U32 R9, RZ, RZ, R0 ;  /* 0x000000ffff097224 */ /* 0x000fe200078e0000 */
[----:B------:R-:W-:Y:S06]  /*8240*/  BRA `(.L_x_61) ;  /* 0x0000000000107947 */ /* 0x000fec0003800000 */
.L_x_60:
[----:B------:R-:W1:Y:S02]  /*8250*/  MUFU.RCP R9, R8 ;  /* 0x0000000800097308 */ /* 0x000e640000001000 */
[----:B-1----:R-:W-:-:S04]  /*8260*/  FFMA R0, R8, R9, -1 ;  /* 0xbf80000008007423 */ /* 0x002fc80000000009 */
[----:B------:R-:W-:-:S04]  /*8270*/  FADD.FTZ R0, -R0, -RZ ;  /* 0x800000ff00007221 */ /* 0x000fc80000010100 */
[----:B------:R-:W-:-:S07]  /*8280*/  FFMA R9, R9, R0, R9 ;  /* 0x0000000009097223 */ /* 0x000fce0000000009 */
.L_x_61:
[----:B------:R-:W-:Y:S05]  /*8290*/  BSYNC B1 ;  /* 0x0000000000017941 */ /* 0x000fea0003800000 */
.L_x_59:
[----:B------:R-:W-:Y:S01]  /*82a0*/  FSETP.GEU.AND P0, PT, |R8|, 1.175494350822287508e-38, PT ;  /* 0x008000000800780b */ /* 0x000fe20003f0e200 */
[----:B------:R-:W-:-:S12]  /*82b0*/  ULDC UR4, c[0x0][0x600] ;  /* 0x0001800000047ab9 */ /* 0x000fd80000000800 */
[----:B------:R-:W-:-:S04]  /*82c0*/  @!P0 FMUL R8, R8, 16777216 ;  /* 0x4b80000008088820 */ /* 0x000fc80000400000 */
[----:B------:R-:W1:Y:S02]  /*82d0*/  MUFU.LG2 R0, R8 ;  /* 0x0000000800007308 */ /* 0x000e640000000c00 */
[----:B-1----:R-:W-:-:S04]  /*82e0*/  @!P0 FADD R0, R0, -24 ;  /* 0xc1c0000000008421 */ /* 0x002fc80000000000 */
[----:B------:R-:W-:-:S04]  /*82f0*/  FMUL R3, R0, 0.69314718246459960938 ;  /* 0x3f31721800037820 */ /* 0x000fc80000400000 */
[----:B------:R-:W-:-:S07]  /*8300*/  FFMA R4, R20, UR4, R3 ;  /* 0x0000000414047c23 */ /* 0x000fce0008000003 */
.L_x_58:
[----:B------:R-:W-:Y:S05]  /*8310*/  BSYNC B0 ;  /* 0x0000000000007941 */ /* 0x000fea0003800000 */
.L_x_57:
[C---:B------:R-:W-:Y:S01]  /*8320*/  LOP3.LUT P0, RZ, R16.reuse, 0x3, RZ, 0xc0, !PT ;  /* 0x0000000310ff7812 */ /* 0x040fe2000780c0ff */
[----:B------:R-:W-:Y:S01]  /*8330*/  ULDC UR4, c[0x0][0x608] ;  /* 0x0001820000047ab9 */ /* 0x000fe20000000800 */
[----:B------:R-:W-:Y:S01]  /*8340*/  LOP3.LUT R19, R16, 0x7f, RZ, 0xc0, !PT ;  /* 0x0000007f10137812 */ /* 0x000fe200078ec0ff */
[----:B------:R-:W-:Y:S01]  /*8350*/  ULDC.64 UR6, c[0x0][0x208] ;  /* 0x0000820000067ab9 */ /* 0x000fe20000000a00 */
[----:B------:R-:W-:Y:S01]  /*8360*/  FMUL R9, R9, UR4 ;  /* 0x0000000409097c20 */ /* 0x000fe20008400000 */
[----:B------:R-:W-:Y:S01]  /*8370*/  BSSY B0, `(.L_x_62) ;  /* 0x0000016000007945 */ /* 0x000fe20003800000 */
[----:B------:R-:W-:-:S07]  /*8380*/  SHF.R.U32.HI R22, RZ, 0x5, R19 ;  /* 0x00000005ff167819 */ /* 0x000fce0000011613 */
[----:B------:R-:W-:Y:S05]  /*8390*/  @P0 BRA `(.L_x_63) ;  /* 0x00000000004c0947 */ /* 0x000fea0003800000 */
[----:B------:R-:W-:Y:S01]  /*83a0*/  SHF.R.U32.HI R0, RZ, 0x2, R16 ;  /* 0x00000002ff007819 */ /* 0x000fe20000011610 */
[----:B------:R-:W-:Y:S01]  /*83b0*/  ULDC.64 UR4, c[0x0][0x688] ;  /* 0x0001a20000047ab9 */ /* 0x000fe20000000a00 */
[----:B------:R-:W-:Y:S01]  /*83c0*/  SHF.L.U32 R3, R22, 0x4, RZ ;  /* 0x0000000416037819 */ /* 0x000fe200000006ff */
[----:B------:R-:W-:Y:S01]  /*83d0*/  UIMAD UR4, UR36, UR4, UR43 ;  /* 0x00000004240472a4 */ /* 0x000fe2000f8e022b */
[----:B------:R-:W-:-:S03]  /*83e0*/  LOP3.LUT R0, R0, 0x7, RZ, 0xc0, !PT ;  /* 0x0000000700007812 */ /* 0x000fc600078ec0ff */
[----:B------:R-:W-:Y:S01]  /*83f0*/  UIMAD UR4, UR37, UR5, UR4 ;  /* 0x00000005250472a4 */ /* 0x000fe2000f8e0204 */
[----:B------:R-:W-:Y:S02]  /*8400*/  LOP3.LUT R0, R3, 0xfffffff0, R0, 0xe2, !PT ;  /* 0xfffffff003007812 */ /* 0x000fe400078ee200 */
[----:B------:R-:W-:Y:S02]  /*8410*/  ULDC UR5, c[0x0][0x288] ;  /* 0x0000a20000057ab9 */ /* 0x000fe40000000800 */
[C---:B------:R-:W-:Y:S02]  /*8420*/  LOP3.LUT R3, R0.reuse, UR43, RZ, 0xfc, !PT ;  /* 0x0000002b00037c12 */ /* 0x040fe4000f8efcff */
[----:B------:R-:W-:Y:S02]  /*8430*/  IADD3 R0, P2, R0, UR4, RZ ;  /* 0x0000000400007c10 */ /* 0x000fe4000ff5e0ff */
[C---:B------:R-:W-:Y:S01]  /*8440*/  ISETP.GE.U32.AND P0, PT, R3.reuse, UR5, PT ;  /* 0x0000000503007c0c */ /* 0x040fe2000bf06070 */
[----:B------:R-:W-:Y:S01]  /*8450*/  VIADD R6, R3, 0x8 ;  /* 0x0000000803067836 */ /* 0x000fe20000000000 */
[----:B------:R-:W-:-:S04]  /*8460*/  IADD3.X R3, RZ, RZ, RZ, P2, !PT ;  /* 0x000000ffff037210 */ /* 0x000fc800017fe4ff */
[----:B------:R-:W-:Y:S01]  /*8470*/  ISETP.GE.U32.AND P1, PT, R6, UR5, PT ;  /* 0x0000000506007c0c */ /* 0x000fe2000bf26070 */
[----:B------:R-:W-:Y:S02]  /*8480*/  ULDC.64 UR4, c[0x0][0x680] ;  /* 0x0001a00000047ab9 */ /* 0x000fe40000000a00 */
[----:B------:R-:W-:-:S04]  /*8490*/  LEA R6, P2, R0, UR4, 0x2 ;  /* 0x0000000400067c11 */ /* 0x000fc8000f8410ff */
[----:B------:R-:W-:-:S05]  /*84a0*/  LEA.HI.X R7, R0, UR5, R3, 0x2, P2 ;  /* 0x0000000500077c11 */ /* 0x000fca00090f1403 */
[----:B------:R1:W-:Y:S04]  /*84b0*/  @!P0 STG.E desc[UR6][R6.64], R5 ;  /* 0x0000000506008986 */ /* 0x0003e8000c101906 */
[----:B------:R1:W-:Y:S02]  /*84c0*/  @!P1 STG.E desc[UR6][R6.64+0x20], R4 ;  /* 0x0000200406009986 */ /* 0x0003e4000c101906 */
.L_x_63:
[----:B------:R-:W-:Y:S05]  /*84d0*/  BSYNC B0 ;  /* 0x0000000000007941 */ /* 0x000fea0003800000 */
.L_x_62:
[----:B------:R-:W-:Y:S01]  /*84e0*/  ULDC.64 UR4, c[0x0][0x730] ;  /* 0x0001cc0000047ab9 */ /* 0x000fe20000000a00 */
[-C--:B------:R-:W-:Y:S01]  /*84f0*/  FMUL R26, R26, R9.reuse ;  /* 0x000000091a1a7220 */ /* 0x080fe20000400000 */
[----:B------:R-:W-:Y:S01]  /*8500*/  ISETP.NE.U32.AND P0, PT, RZ, UR4, PT ;  /* 0x00000004ff007c0c */ /* 0x000fe2000bf05070 */
[-C--:B------:R-:W-:Y:S01]  /*8510*/  FMUL R88, R27, R9.reuse ;  /* 0x000000091b587220 */ /* 0x080fe20000400000 */
[-C--:B------:R-:W-:Y:S01]  /*8520*/  FMUL R30, R30, R9.reuse ;  /* 0x000000091e1e7220 */ /* 0x080fe20000400000 */
[-C--:B------:R-:W-:Y:S01]  /*8530*/  FMUL R90, R31, R9.reuse ;  /* 0x000000091f5a7220 */ /* 0x080fe20000400000 */
[----:B------:R-:W-:Y:S01]  /*8540*/  ISETP.NE.AND.EX P0, PT, RZ, UR5, PT, P0 ;  /* 0x00000005ff007c0c */ /* 0x000fe2000bf05300 */
        /* <DEDUP_REMOVED lines=28> */
[----:B------:R-:W-:Y:S06]  /*8710*/  @P0 BRA `(.L_x_64) ;  /* 0x0000000000200947 */ /* 0x000fec0003800000 */
[----:B------:R-:W-:Y:S02]  /*8720*/  ULDC.64 UR4, c[0x0][0x728] ;  /* 0x0001ca0000047ab9 */ /* 0x000fe40000000a00 */
[----:B------:R-:W-:-:S04]  /*8730*/  ISETP.NE.U32.AND P0, PT, RZ, UR4, PT ;  /* 0x00000004ff007c0c */ /* 0x000fc8000bf05070 */
[----:B------:R-:W-:-:S13]  /*8740*/  ISETP.NE.AND.EX P0, PT, RZ, UR5, PT, P0 ;  /* 0x00000005ff007c0c */ /* 0x000fda000bf05300 */
[----:B------:R-:W-:Y:S05]  /*8750*/  @!P0 BRA `(.L_x_65) ;  /* 0x00000000000c8947 */ /* 0x000fea0003800000 */
[----:B-1----:R-:W1:Y:S02]  /*8760*/  LDC.64 R4, c[0x0][0x728] ;  /* 0x0001ca00ff047b82 */ /* 0x002e640000000a00 */
[----:B-1----:R3:W5:Y:S01]  /*8770*/  LDG.E R17, desc[UR6][R4.64] ;  /* 0x0000000604117981 */ /* 0x002762000c1e1900 */
[----:B------:R-:W-:Y:S05]  /*8780*/  BRA `(.L_x_64) ;  /* 0x0000000000047947 */ /* 0x000fea0003800000 */
.L_x_65:
[----:B------:R-:W2:Y:S02]  /*8790*/  LDC R17, c[0x0][0x720] ;  /* 0x0001c800ff117b82 */ /* 0x000ea40000000800 */
.L_x_64:
[----:B------:R-:W-:-:S04]  /*87a0*/  MOV R0, RZ ;  /* 0x000000ff00007202 */ /* 0x000fc80000000f00 */
[----:B------:R-:W-:-:S13]  /*87b0*/  LOP3.LUT P0, RZ, R0, 0x1bf, RZ, 0xc0, !PT ;  /* 0x000001bf00ff7812 */ /* 0x000fda000780c0ff */
[----:B------:R-:W-:Y:S05]  /*87c0*/  @!P0 BRA `(.L_x_66) ;  /* 0x0000000000408947 */ /* 0x000fea0003800000 */
[----:B------:R-:W-:Y:S01]  /*87d0*/  MOV R0, 0x0 ;  /* 0x0000000000007802 */ /* 0x000fe20000000f00 */
[----:B------:R-:W-:Y:S01]  /*87e0*/  ULDC.64 UR4, c[0x4][0x70] ;  /* 0x01001c0000047ab9 */ /* 0x000fe20000000a00 */
[----:B------:R-:W-:Y:S01]  /*87f0*/  ULDC.64 UR6, c[0x4][0x8] ;  /* 0x0100020000067ab9 */ /* 0x000fe20000000a00 */
[----:B-1-3--:R-:W-:Y:S01]  /*8800*/  IMAD.U32 R4, RZ, RZ, UR4 ;  /* 0x00000004ff047e24 */ /* 0x00afe2000f8e00ff */
[----:B------:R1:W3:Y:S01]  /*8810*/  LDC.64 R14, c[0x4][R0] ;  /* 0x01000000000e7b82 */ /* 0x0002e20000000a00 */
[----:B------:R-:W-:Y:S01]  /*8820*/  MOV R5, UR5 ;  /* 0x0000000500057c02 */ /* 0x000fe20008000f00 */
[----:B------:R-:W-:Y:S01]  /*8830*/  ULDC.64 UR4, c[0x4][0x78] ;  /* 0x01001e0000047ab9 */ /* 0x000fe20000000a00 */
[----:B------:R-:W-:Y:S01]  /*8840*/  IMAD.U32 R10, RZ, RZ, UR6 ;  /* 0x00000006ff0a7e24 */ /* 0x000fe2000f8e00ff */
[----:B------:R-:W-:Y:S01]  /*8850*/  MOV R7, UR5 ;  /* 0x0000000500077c02 */ /* 0x000fe20008000f00 */
[----:B------:R-:W-:Y:S01]  /*8860*/  IMAD.U32 R6, RZ, RZ, UR4 ;  /* 0x00000004ff067e24 */ /* 0x000fe2000f8e00ff */
[----:B------:R-:W-:Y:S01]  /*8870*/  MOV R11, UR7 ;  /* 0x00000007000b7c02 */ /* 0x000fe20008000f00 */
[----:B------:R-:W-:Y:S01]  /*8880*/  IMAD.MOV.U32 R8, RZ, RZ, 0x70 ;  /* 0x00000070ff087424 */ /* 0x000fe200078e00ff */
[----:B------:R-:W-:Y:S01]  /*8890*/  MOV R12, 0x1 ;  /* 0x00000001000c7802 */ /* 0x000fe20000000f00 */
[----:B-1----:R-:W-:-:S07]  /*88a0*/  IMAD.MOV.U32 R13, RZ, RZ, RZ ;  /* 0x000000ffff0d7224 */ /* 0x002fce00078e00ff */
[----:B------:R-:W-:-:S07]  /*88b0*/  LEPC R20, `(.L_x_66) ;  /* 0x000000001014794e */ /* 0x000fce0000000000 */
[----:B--23-5:R-:W-:Y:S05]  /*88c0*/  CALL.ABS.NOINC R14 ;  /* 0x000000000e007343 */ /* 0x02cfea0003c00000 */
.L_x_66:
[----:B------:R-:W-:-:S13]  /*88d0*/  LOP3.LUT P0, RZ, R2, 0x1bf, RZ, 0xc0, !PT ;  /* 0x000001bf02ff7812 */ /* 0x000fda000780c0ff */
[----:B------:R-:W-:Y:S05]  /*88e0*/  @!P0 BRA `(.L_x_67) ;  /* 0x0000000000408947 */ /* 0x000fea0003800000 */
[----:B------:R-:W-:Y:S01]  /*88f0*/  MOV R0, 0x0 ;  /* 0x0000000000007802 */ /* 0x000fe20000000f00 */
[----:B------:R-:W-:Y:S01]  /*8900*/  ULDC.64 UR4, c[0x4][0x70] ;  /* 0x01001c0000047ab9 */ /* 0x000fe20000000a00 */
[----:B------:R-:W-:Y:S01]  /*8910*/  ULDC.64 UR6, c[0x4][0x78] ;  /* 0x01001e0000067ab9 */ /* 0x000fe20000000a00 */
[----:B-1-3--:R-:W-:Y:S01]  /*8920*/  MOV R4, UR4 ;  /* 0x0000000400047c02 */ /* 0x00afe20008000f00 */
[----:B------:R1:W3:Y:S01]  /*8930*/  LDC.64 R14, c[0x4][R0] ;  /* 0x01000000000e7b82 */ /* 0x0002e20000000a00 */
[----:B------:R-:W-:Y:S01]  /*8940*/  IMAD.U32 R5, RZ, RZ, UR5 ;  /* 0x00000005ff057e24 */ /* 0x000fe2000f8e00ff */
[----:B------:R-:W-:Y:S01]  /*8950*/  ULDC.64 UR4, c[0x4][0x10] ;  /* 0x0100040000047ab9 */ /* 0x000fe20000000a00 */
[----:B------:R-:W-:Y:S01]  /*8960*/  MOV R6, UR6 ;  /* 0x0000000600067c02 */ /* 0x000fe20008000f00 */
[----:B------:R-:W-:Y:S01]  /*8970*/  IMAD.U32 R7, RZ, RZ, UR7 ;  /* 0x00000007ff077e24 */ /* 0x000fe2000f8e00ff */
[----:B------:R-:W-:Y:S01]  /*8980*/  MOV R10, UR4 ;  /* 0x00000004000a7c02 */ /* 0x000fe20008000f00 */
[----:B------:R-:W-:Y:S01]  /*8990*/  IMAD.U32 R11, RZ, RZ, UR5 ;  /* 0x00000005ff0b7e24 */ /* 0x000fe2000f8e00ff */
[----:B------:R-:W-:Y:S01]  /*89a0*/  MOV R8, 0x70 ;  /* 0x0000007000087802 */ /* 0x000fe20000000f00 */
[----:B------:R-:W-:Y:S01]  /*89b0*/  IMAD.MOV.U32 R12, RZ, RZ, 0x1 ;  /* 0x00000001ff0c7424 */ /* 0x000fe200078e00ff */
[----:B-1----:R-:W-:-:S07]  /*89c0*/  MOV R13, RZ ;  /* 0x000000ff000d7202 */ /* 0x002fce0000000f00 */
[----:B------:R-:W-:-:S07]  /*89d0*/  LEPC R20, `(.L_x_67) ;  /* 0x000000001014794e */ /* 0x000fce0000000000 */
[----:B--23-5:R-:W-:Y:S05]  /*89e0*/  CALL.ABS.NOINC R14 ;  /* 0x000000000e007343 */ /* 0x02cfea0003c00000 */
.L_x_67:
[----:B------:R-:W-:Y:S01]  /*89f0*/  ULDC.64 UR4, c[0x0][0x730] ;  /* 0x0001cc0000047ab9 */ /* 0x000fe20000000a00 */
[----:B------:R-:W-:Y:S01]  /*8a00*/  IMAD.SHL.U32 R0, R16, 0x20, RZ ;  /* 0x0000002010007824 */ /* 0x000fe200078e00ff */
[----:B------:R-:W-:Y:S02]  /*8a10*/  ISETP.NE.U32.AND P0, PT, RZ, UR4, PT ;  /* 0x00000004ff007c0c */ /* 0x000fe4000bf05070 */
[----:B-1-3--:R-:W-:Y:S02]  /*8a20*/  SHF.R.U32.HI R4, RZ, 0x1, R16 ;  /* 0x00000001ff047819 */ /* 0x00afe40000011610 */
[----:B------:R-:W-:Y:S02]  /*8a30*/  ISETP.NE.AND.EX P0, PT, RZ, UR5, PT, P0 ;  /* 0x00000005ff007c0c */ /* 0x000fe4000bf05300 */
[C---:B------:R-:W-:Y:S02]  /*8a40*/  LOP3.LUT R3, R0.reuse, 0xc0, RZ, 0xc0, !PT ;  /* 0x000000c000037812 */ /* 0x040fe400078ec0ff */
[----:B------:R-:W-:-:S02]  /*8a50*/  LOP3.LUT R5, R0, 0x20, RZ, 0xc0, !PT ;  /* 0x0000002000057812 */ /* 0x000fc400078ec0ff */
[----:B------:R-:W-:Y:S02]  /*8a60*/  LOP3.LUT R3, R3, 0x8, R4, 0xf8, !PT ;  /* 0x0000000803037812 */ /* 0x000fe400078ef804 */
[----:B------:R-:W-:Y:S01]  /*8a70*/  SHF.L.U32 R4, R16, 0x2, RZ ;  /* 0x0000000210047819 */ /* 0x000fe200000006ff */
[----:B------:R-:W-:Y:S01]  /*8a80*/  IMAD R5, R22, 0x200, R5 ;  /* 0x0000020016057824 */ /* 0x000fe200078e0205 */
[----:B------:R-:W-:Y:S02]  /*8a90*/  IADD3 R19, R19, 0x1f, RZ ;  /* 0x0000001f13137810 */ /* 0x000fe40007ffe0ff */
[----:B------:R-:W-:Y:S01]  /*8aa0*/  LOP3.LUT R3, R3, 0x18, R4, 0x78, !PT ;  /* 0x0000001803037812 */ /* 0x000fe200078e7804 */
[----:B--2--5:R-:W1:Y:S01]  /*8ab0*/  @P0 LDC R17, c[0x0][0x720] ;  /* 0x0001c800ff110b82 */ /* 0x024e620000000800 */
[----:B------:R-:W-:Y:S02]  /*8ac0*/  LOP3.LUT R0, R0, 0x100, RZ, 0xc0, !PT ;  /* 0x0000010000007812 */ /* 0x000fe400078ec0ff */
[----:B------:R-:W-:-:S02]  /*8ad0*/  ISETP.GT.U32.AND P1, PT, R19, 0x3e, PT ;  /* 0x0000003e1300780c */ /* 0x000fc40003f24070 */
[----:B------:R-:W-:Y:S02]  /*8ae0*/  IADD3 R3, R3, R5, R0 ;  /* 0x0000000503037210 */ /* 0x000fe40007ffe000 */
[----:B------:R-:W-:Y:S02]  /*8af0*/  LOP3.LUT P0, RZ, R16, 0x4, RZ, 0xc0, !PT ;  /* 0x0000000410ff7812 */ /* 0x000fe4000780c0ff */
[----:B------:R-:W-:Y:S01]  /*8b00*/  LEA R3, R3, R2, 0x1 ;  /* 0x0000000203037211 */ /* 0x000fe200078e08ff */
[-C--:B-1----:R-:W-:Y:S01]  /*8b10*/  FMUL R5, R26, R17.reuse ;  /* 0x000000111a057220 */ /* 0x082fe20000400000 */
[-C--:B------:R-:W-:Y:S01]  /*8b20*/  FMUL R0, R88, R17.reuse ;  /* 0x0000001158007220 */ /* 0x080fe20000400000 */
[-C--:B------:R-:W-:Y:S01]  /*8b30*/  FMUL R7, R30, R17.reuse ;  /* 0x000000111e077220 */ /* 0x080fe20000400000 */
[-C--:B------:R-:W-:Y:S01]  /*8b40*/  FMUL R8, R90, R17.reuse ;  /* 0x000000115a087220 */ /* 0x080fe20000400000 */
[-C--:B------:R-:W-:Y:S01]  /*8b50*/  FMUL R9, R34, R17.reuse ;  /* 0x0000001122097220 */ /* 0x080fe20000400000 */
[----:B------:R-:W-:Y:S01]  /*8b60*/  FMUL R10, R92, R17 ;  /* 0x000000115c0a7220 */ /* 0x000fe20000400000 */
[----:B------:R-:W-:Y:S01]  /*8b70*/  F2FP.F16.F32.PACK_AB R5, R0, R5 ;  /* 0x000000050005723e */ /* 0x000fe200000000ff */
        /* <DEDUP_REMOVED lines=10> */
[----:B------:R-:W-:-:S02]  /*8c20*/  IMAD.MOV.U32 R0, RZ, RZ, 0x10 ;  /* 0x00000010ff007424 */ /* 0x000fc400078e00ff */
        /* <DEDUP_REMOVED lines=48> */
[----:B------:R-:W-:Y:S01]  /*8f30*/  F2FP.F16.F32.PACK_AB R7, R8, R7 ;  /* 0x000000070807723e */ /* 0x000fe200000000ff */
[----:B------:R-:W-:Y:S01]  /*8f40*/  VIADD R17, R3, 0x1000 ;  /* 0x0000100003117836 */ /* 0x000fe20000000000 */
[----:B------:R-:W-:-:S02]  /*8f50*/  F2FP.F16.F32.PACK_AB R9, R10, R9 ;  /* 0x000000090a09723e */ /* 0x000fc400000000ff */
[----:B------:R-:W-:Y:S02]  /*8f60*/  F2FP.F16.F32.PACK_AB R4, R25, R4 ;  /* 0x000000041904723e */ /* 0x000fe400000000ff */
[----:B------:R-:W-:Y:S02]  /*8f70*/  F2FP.F16.F32.PACK_AB R6, R29, R6 ;  /* 0x000000061d06723e */ /* 0x000fe400000000ff */
[----:B------:R-:W-:Y:S02]  /*8f80*/  F2FP.F16.F32.PACK_AB R8, R33, R32 ;  /* 0x000000202108723e */ /* 0x000fe400000000ff */
[----:B------:R-:W-:Y:S02]  /*8f90*/  F2FP.F16.F32.PACK_AB R10, R37, R36 ;  /* 0x00000024250a723e */ /* 0x000fe400000000ff */
[----:B------:R-:W-:Y:S02]  /*8fa0*/  F2FP.F16.F32.PACK_AB R11, R12, R11 ;  /* 0x0000000b0c0b723e */ /* 0x000fe400000000ff */
[----:B------:R-:W-:Y:S01]  /*8fb0*/  SEL R0, R0, 0xfffffff0, !P0 ;  /* 0xfffffff000007807 */ /* 0x000fe20004000000 */
[----:B------:R-:W-:Y:S06]  /*8fc0*/  @P1 BRA `(.L_x_68) ;  /* 0x0000000000041947 */ /* 0x000fec0003800000 */
[----:B------:R-:W-:-:S04]  /*8fd0*/  DEPBAR.LE SB0, 0x1 ;  /* 0x000080400000791a */ /* 0x000fc80000000000 */
.L_x_68:
[----:B------:R-:W-:Y:S05]  /*8fe0*/  WARPSYNC.ALL ;  /* 0x0000000000007948 */ /* 0x000fea0003800000 */
[----:B------:R-:W-:Y:S01]  /*8ff0*/  BAR.SYNC.DEFER_BLOCKING 0x1, 0x80 ;  /* 0x0042000000007b1d */ /* 0x000fe20000010000 */
[C---:B------:R-:W-:Y:S01]  /*9000*/  LEA R23, R0.reuse, R17, 0x1 ;  /* 0x0000001100177211 */ /* 0x040fe200078e08ff */
[----:B------:R-:W-:Y:S01]  /*9010*/  IMAD R0, R0, 0x2, R3 ;  /* 0x0000000200007824 */ /* 0x000fe200078e0203 */
[----:B------:R-:W-:Y:S02]  /*9020*/  F2FP.F16.F32.PACK_AB R13, R13, R14 ;  /* 0x0000000e0d0d723e */ /* 0x000fe400000000ff */
[----:B------:R-:W-:Y:S01]  /*9030*/  F2FP.F16.F32.PACK_AB R15, R15, R16 ;  /* 0x000000100f0f723e */ /* 0x000fe200000000ff */
[----:B------:R-:W-:Y:S01]  /*9040*/  BSSY B0, `(.L_x_69) ;  /* 0x000001c000007945 */ /* 0x000fe20003800000 */
[----:B------:R-:W-:-:S02]  /*9050*/  F2FP.F16.F32.PACK_AB R17, R19, R20 ;  /* 0x000000141311723e */ /* 0x000fc400000000ff */
[----:B------:R-:W-:Y:S02]  /*9060*/  F2FP.F16.F32.PACK_AB R12, R41, R40 ;  /* 0x00000028290c723e */ /* 0x000fe400000000ff */
[----:B------:R-:W-:Y:S02]  /*9070*/  F2FP.F16.F32.PACK_AB R14, R45, R44 ;  /* 0x0000002c2d0e723e */ /* 0x000fe400000000ff */
[----:B------:R-:W-:Y:S02]  /*9080*/  F2FP.F16.F32.PACK_AB R16, R49, R48 ;  /* 0x000000303110723e */ /* 0x000fe400000000ff */
[----:B------:R-:W-:Y:S02]  /*9090*/  F2FP.F16.F32.PACK_AB R18, R53, R52 ;  /* 0x000000343512723e */ /* 0x000fe400000000ff */
[----:B------:R-:W-:Y:S01]  /*90a0*/  F2FP.F16.F32.PACK_AB R19, R21, R22 ;  /* 0x000000161513723e */ /* 0x000fe200000000ff */
[----:B------:R1:W-:Y:S04]  /*90b0*/  STSM.16.M88.4 [R3], R4 ;  /* 0x0000000403007844 */ /* 0x0003e80000000200 */
[----:B------:R1:W-:Y:S01]  /*90c0*/  STSM.16.M88.4 [R0], R8 ;  /* 0x0000000800007844 */ /* 0x0003e20000000200 */
[----:B------:R-:W-:Y:S01]  /*90d0*/  @!PT LDS RZ, [RZ] ;  /* 0x00000000fffff984 */ /* 0x000fe20000000800 */
[----:B------:R-:W-:Y:S01]  /*90e0*/  @!PT LDS RZ, [RZ] ;  /* 0x00000000fffff984 */ /* 0x000fe20000000800 */
[----:B------:R-:W-:Y:S01]  /*90f0*/  @!PT LDS RZ, [RZ] ;  /* 0x00000000fffff984 */ /* 0x000fe20000000800 */
[----:B------:R-:W-:Y:S01]  /*9100*/  @!PT LDS RZ, [RZ] ;  /* 0x00000000fffff984 */ /* 0x000fe20000000800 */
[----:B------:R2:W-:Y:S06]  /*9110*/  MEMBAR.ALL.CTA ;  /* 0x0000000000007992 */ /* 0x0005ec0000008000 */
[----:B--2---:R-:W2:Y:S02]  /*9120*/  FENCE.VIEW.ASYNC.S ;  /* 0x00000000000073c6 */ /* 0x004ea40000000000 */
[----:B--2---:R-:W-:Y:S06]  /*9130*/  BAR.SYNC.DEFER_BLOCKING 0x1, 0x80 ;  /* 0x0042000000007b1d */ /* 0x004fec0000010000 */
[----:B------:R-:W-:Y:S05]  /*9140*/  @P1 BRA `(.L_x_70) ;  /* 0x00000000002c1947 */ /* 0x000fea0003800000 */
[----:B------:R-:W-:Y:S01]  /*9150*/  ULDC.64 UR4, c[0x0][0x198] ;  /* 0x0000660000047ab9 */ /* 0x000fe20000000a00 */
[----:B------:R-:W-:Y:S01]  /*9160*/  R2UR UR8, R2 ;  /* 0x00000000020872ca */ /* 0x000fe200000e0000 */
[----:B------:R-:W-:Y:S01]  /*9170*/  UIADD3 UR4, UP0, UR4, 0x670, URZ ;  /* 0x0000067004047890 */ /* 0x000fe2000ff1e03f */
[----:B------:R-:W-:Y:S01]  /*9180*/  UMOV UR9, URZ ;  /* 0x0000003f00097c82 */ /* 0x000fe20008000000 */
[----:B------:R-:W-:Y:S02]  /*9190*/  UMOV UR10, UR43 ;  /* 0x0000002b000a7c82 */ /* 0x000fe40008000000 */
[----:B------:R-:W-:Y:S01]  /*91a0*/  UIADD3.X UR5, URZ, UR5, URZ, UP0, !UPT ;  /* 0x000000053f057290 */ /* 0x000fe200087fe43f */
[----:B------:R-:W-:Y:S01]  /*91b0*/  UMOV UR11, UR36 ;  /* 0x00000024000b7c82 */ /* 0x000fe20008000000 */
[----:B------:R-:W-:-:S07]  /*91c0*/  UMOV UR12, UR37 ;  /* 0x00000025000c7c82 */ /* 0x000fce0008000000 */
[----:B------:R2:W-:Y:S01]  /*91d0*/  UTMASTG.4D [UR8], [UR4] ;  /* 0x00000008040073b5 */ /* 0x0005e20008018000 */
[----:B------:R0:W-:Y:S01]  /*91e0*/  UTMACMDFLUSH ;  /* 0x00000000000079b7 */ /* 0x0001e20000000000 */
[----:B--2---:R-:W-:-:S04]  /*91f0*/  DEPBAR.LE SB0, 0x1 ;  /* 0x000080400000791a */ /* 0x004fc80000000000 */
.L_x_70:
[----:B------:R-:W-:Y:S05]  /*9200*/  BSYNC B0 ;  /* 0x0000000000007941 */ /* 0x000fea0003800000 */
.L_x_69:
[----:B------:R-:W-:Y:S01]  /*9210*/  BAR.SYNC.DEFER_BLOCKING 0x1, 0x80 ;  /* 0x0042000000007b1d */ /* 0x000fe20000010000 */
[----:B------:R-:W-:Y:S02]  /*9220*/  F2FP.F16.F32.PACK_AB R56, R57, R56 ;  /* 0x000000383938723e */ /* 0x000fe400000000ff */
[----:B------:R-:W-:Y:S02]  /*9230*/  F2FP.F16.F32.PACK_AB R64, R65, R64 ;  /* 0x000000404140723e */ /* 0x000fe400000000ff */
[----:B------:R-:W-:Y:S01]  /*9240*/  F2FP.F16.F32.PACK_AB R57, R24, R27 ;  /* 0x0000001b1839723e */ /* 0x000fe200000000ff */
[----:B------:R-:W-:Y:S01]  /*9250*/  BSSY B0, `(.L_x_71) ;  /* 0x000001c000007945 */ /* 0x000fe20003800000 */
[----:B------:R-:W-:Y:S02]  /*9260*/  F2FP.F16.F32.PACK_AB R58, R61, R60 ;  /* 0x0000003c3d3a723e */ /* 0x000fe400000000ff */
[----:B------:R-:W-:Y:S02]  /*9270*/  F2FP.F16.F32.PACK_AB R59, R26, R31 ;  /* 0x0000001f1a3b723e */ /* 0x000fe400000000ff */
[----:B------:R-:W-:-:S02]  /*9280*/  F2FP.F16.F32.PACK_AB R65, R28, R35 ;  /* 0x000000231c41723e */ /* 0x000fc400000000ff */
[----:B------:R-:W-:Y:S02]  /*9290*/  F2FP.F16.F32.PACK_AB R66, R69, R68 ;  /* 0x000000444542723e */ /* 0x000fe400000000ff */
[----:B------:R-:W-:Y:S01]  /*92a0*/  F2FP.F16.F32.PACK_AB R67, R30, R39 ;  /* 0x000000271e43723e */ /* 0x000fe200000000ff */
[----:B------:R2:W-:Y:S04]  /*92b0*/  STSM.16.M88.4 [R3+0x1000], R12 ;  /* 0x0010000c03007844 */ /* 0x0005e80000000200 */
[----:B------:R2:W-:Y:S01]  /*92c0*/  STSM.16.M88.4 [R0+0x1000], R16 ;  /* 0x0010001000007844 */ /* 0x0005e20000000200 */
[----:B------:R-:W-:Y:S01]  /*92d0*/  @!PT LDS RZ, [RZ] ;  /* 0x00000000fffff984 */ /* 0x000fe20000000800 */
[----:B------:R-:W-:Y:S01]  /*92e0*/  @!PT LDS RZ, [RZ] ;  /* 0x00000000fffff984 */ /* 0x000fe20000000800 */
[----:B------:R-:W-:Y:S01]  /*92f0*/  @!PT LDS RZ, [RZ] ;  /* 0x00000000fffff984 */ /* 0x000fe20000000800 */
[----:B------:R-:W-:Y:S01]  /*9300*/  @!PT LDS RZ, [RZ] ;  /* 0x00000000fffff984 */ /* 0x000fe20000000800 */
[----:B------:R3:W-:Y:S06]  /*9310*/  MEMBAR.ALL.CTA ;  /* 0x0000000000007992 */ /* 0x0007ec0000008000 */
[----:B---3--:R-:W3:Y:S02]  /*9320*/  FENCE.VIEW.ASYNC.S ;  /* 0x00000000000073c6 */ /* 0x008ee40000000000 */
[----:B---3--:R-:W-:Y:S06]  /*9330*/  BAR.SYNC.DEFER_BLOCKING 0x1, 0x80 ;  /* 0x0042000000007b1d */ /* 0x008fec0000010000 */
[----:B------:R-:W-:Y:S05]  /*9340*/  @P1 BRA `(.L_x_72) ;  /* 0x0000000000301947 */ /* 0x000fea0003800000 */
[----:B------:R-:W-:Y:S01]  /*9350*/  R2UR UR8, R2 ;  /* 0x00000000020872ca */ /* 0x000fe200000e0000 */
[----:B------:R-:W-:Y:S01]  /*9360*/  ULDC.64 UR4, c[0x0][0x198] ;  /* 0x0000660000047ab9 */ /* 0x000fe20000000a00 */
[----:B------:R-:W-:Y:S01]  /*9370*/  UMOV UR9, 0x20 ;  /* 0x0000002000097882 */ /* 0x000fe20000000000 */
[----:B------:R-:W-:Y:S01]  /*9380*/  UIADD3 UR4, UP0, UR4, 0x670, URZ ;  /* 0x0000067004047890 */ /* 0x000fe2000ff1e03f */
[----:B------:R-:W-:Y:S01]  /*9390*/  UMOV UR10, UR43 ;  /* 0x0000002b000a7c82 */ /* 0x000fe20008000000 */
[----:B------:R-:W-:Y:S02]  /*93a0*/  UMOV UR11, UR36 ;  /* 0x00000024000b7c82 */ /* 0x000fe40008000000 */
[----:B------:R-:W-:Y:S01]  /*93b0*/  UIADD3.X UR5, URZ, UR5, URZ, UP0, !UPT ;  /* 0x000000053f057290 */ /* 0x000fe200087fe43f */
[----:B------:R-:W-:-:S05]  /*93c0*/  UMOV UR12, UR37 ;  /* 0x00000025000c7c82 */ /* 0x000fca0008000000 */
[----:B------:R-:W-:-:S09]  /*93d0*/  UIADD3 UR8, UR8, 0x1000, URZ ;  /* 0x0000100008087890 */ /* 0x000fd2000fffe03f */
[----:B------:R3:W-:Y:S01]  /*93e0*/  UTMASTG.4D [UR8], [UR4] ;  /* 0x00000008040073b5 */ /* 0x0007e20008018000 */
[----:B------:R0:W-:Y:S01]  /*93f0*/  UTMACMDFLUSH ;  /* 0x00000000000079b7 */ /* 0x0001e20000000000 */
[----:B---3--:R-:W-:-:S04]  /*9400*/  DEPBAR.LE SB0, 0x1 ;  /* 0x000080400000791a */ /* 0x008fc80000000000 */
.L_x_72:
[----:B------:R-:W-:Y:S05]  /*9410*/  BSYNC B0 ;  /* 0x0000000000007941 */ /* 0x000fea0003800000 */
.L_x_71:
        /* <DEDUP_REMOVED lines=17> */
[----:B----4-:R-:W4:Y:S02]  /*9530*/  FENCE.VIEW.ASYNC.S ;  /* 0x00000000000073c6 */ /* 0x010f240000000000 */
[----:B----4-:R-:W-:Y:S06]  /*9540*/  BAR.SYNC.DEFER_BLOCKING 0x1, 0x80 ;  /* 0x0042000000007b1d */ /* 0x010fec0000010000 */
[----:B------:R-:W-:Y:S05]  /*9550*/  @P1 BRA `(.L_x_74) ;  /* 0x00000000002c1947 */ /* 0x000fea0003800000 */
[----:B------:R-:W-:Y:S01]  /*9560*/  ULDC.64 UR4, c[0x0][0x198] ;  /* 0x0000660000047ab9 */ /* 0x000fe20000000a00 */
[----:B------:R-:W-:Y:S01]  /*9570*/  R2UR UR8, R2 ;  /* 0x00000000020872ca */ /* 0x000fe200000e0000 */
[----:B------:R-:W-:Y:S01]  /*9580*/  UIADD3 UR4, UP0, UR4, 0x670, URZ ;  /* 0x0000067004047890 */ /* 0x000fe2000ff1e03f */
[----:B------:R-:W-:Y:S01]  /*9590*/  UMOV UR9, 0x40 ;  /* 0x0000004000097882 */ /* 0x000fe20000000000 */
[----:B------:R-:W-:Y:S02]  /*95a0*/  UMOV UR10, UR43 ;  /* 0x0000002b000a7c82 */ /* 0x000fe40008000000 */
[----:B------:R-:W-:Y:S01]  /*95b0*/  UIADD3.X UR5, URZ, UR5, URZ, UP0, !UPT ;  /* 0x000000053f057290 */ /* 0x000fe200087fe43f */
[----:B------:R-:W-:Y:S01]  /*95c0*/  UMOV UR11, UR36 ;  /* 0x00000024000b7c82 */ /* 0x000fe20008000000 */
[----:B------:R-:W-:-:S07]  /*95d0*/  UMOV UR12, UR37 ;  /* 0x00000025000c7c82 */ /* 0x000fce0008000000 */
[----:B------:R4:W-:Y:S01]  /*95e0*/  UTMASTG.4D [UR8], [UR4] ;  /* 0x00000008040073b5 */ /* 0x0009e20008018000 */
[----:B------:R0:W-:Y:S01]  /*95f0*/  UTMACMDFLUSH ;  /* 0x00000000000079b7 */ /* 0x0001e20000000000 */
[----:B----4-:R-:W-:-:S04]  /*9600*/  DEPBAR.LE SB0, 0x1 ;  /* 0x000080400000791a */ /* 0x010fc80000000000 */
.L_x_74:
[----:B------:R-:W-:Y:S05]  /*9610*/  BSYNC B0 ;  /* 0x0000000000007941 */ /* 0x000fea0003800000 */
.L_x_73:
[----:B------:R-:W-:Y:S06]  /*9620*/  BAR.SYNC.DEFER_BLOCKING 0x1, 0x80 ;  /* 0x0042000000007b1d */ /* 0x000fec0000010000 */
[----:B------:R-:W-:Y:S01]  /*9630*/  BSSY B0, `(.L_x_75) ;  /* 0x0000016000007945 */ /* 0x000fe20003800000 */
[----:B------:R4:W-:Y:S04]  /*9640*/  STSM.16.M88.4 [R3+0x1000], R44 ;  /* 0x0010002c03007844 */ /* 0x0009e80000000200 */
[----:B------:R4:W-:Y:S01]  /*9650*/  STSM.16.M88.4 [R23], R80 ;  /* 0x0000005017007844 */ /* 0x0009e20000000200 */
[----:B------:R-:W-:Y:S01]  /*9660*/  @!PT LDS RZ, [RZ] ;  /* 0x00000000fffff984 */ /* 0x000fe20000000800 */
[----:B------:R-:W-:Y:S01]  /*9670*/  @!PT LDS RZ, [RZ] ;  /* 0x00000000fffff984 */ /* 0x000fe20000000800 */
[----:B------:R-:W-:Y:S01]  /*9680*/  @!PT LDS RZ, [RZ] ;  /* 0x00000000fffff984 */ /* 0x000fe20000000800 */
[----:B------:R-:W-:Y:S01]  /*9690*/  @!PT LDS RZ, [RZ] ;  /* 0x00000000fffff984 */ /* 0x000fe20000000800 */
[----:B------:R5:W-:Y:S06]  /*96a0*/  MEMBAR.ALL.CTA ;  /* 0x0000000000007992 */ /* 0x000bec0000008000 */
[----:B-----5:R-:W5:Y:S02]  /*96b0*/  FENCE.VIEW.ASYNC.S ;  /* 0x00000000000073c6 */ /* 0x020f640000000000 */
[----:B-----5:R-:W-:Y:S06]  /*96c0*/  BAR.SYNC.DEFER_BLOCKING 0x1, 0x80 ;  /* 0x0042000000007b1d */ /* 0x020fec0000010000 */
        /* <DEDUP_REMOVED lines=10> */
[----:B------:R1:W-:Y:S02]  /*9770*/  UTMASTG.4D [UR8], [UR4] ;  /* 0x00000008040073b5 */ /* 0x0003e40008018000 */
[----:B-1----:R0:W-:Y:S02]  /*9780*/  UTMACMDFLUSH ;  /* 0x00000000000079b7 */ /* 0x0021e40000000000 */
.L_x_76:
[----:B------:R-:W-:Y:S05]  /*9790*/  BSYNC B0 ;  /* 0x0000000000007941 */ /* 0x000fea0003800000 */
.L_x_75:
[----:B------:R-:W-:-:S04]  /*97a0*/  DEPBAR.LE SB0, 0x0 ;  /* 0x000080000000791a */ /* 0x000fc80000000000 */
[----:B------:R-:W-:Y:S05]  /*97b0*/  EXIT ;  /* 0x000000000000794d */ /* 0x000fea0003800000 */
        .weak           $__internal_0_$__cuda_sm20_rcp_rn_f32_slowpath
        .type           $__internal_0_$__cuda_sm20_rcp_rn_f32_slowpath,@function
        .size           $__internal_0_$__cuda_sm20_rcp_rn_f32_slowpath,(.L_x_82 - $__internal_0_$__cuda_sm20_rcp_rn_f32_slowpath)
$__internal_0_$__cuda_sm20_rcp_rn_f32_slowpath:
[----:B------:R-:W-:Y:S01]  /*97c0*/  SHF.L.U32 R0, R3, 0x1, RZ ;  /* 0x0000000103007819 */ /* 0x000fe200000006ff */
[----:B------:R-:W-:Y:S03]  /*97d0*/  BSSY B2, `(.L_x_77) ;  /* 0x0000030000027945 */ /* 0x000fe60003800000 */
[----:B------:R-:W-:-:S04]  /*97e0*/  SHF.R.U32.HI R15, RZ, 0x18, R0 ;  /* 0x00000018ff0f7819 */ /* 0x000fc80000011600 */
[----:B------:R-:W-:-:S13]  /*97f0*/  ISETP.NE.U32.AND P0, PT, R15, RZ, PT ;  /* 0x000000ff0f00720c */ /* 0x000fda0003f05070 */
[----:B------:R-:W-:Y:S05]  /*9800*/  @P0 BRA `(.L_x_78) ;  /* 0x0000000000280947 */ /* 0x000fea0003800000 */
[----:B------:R-:W-:-:S05]  /*9810*/  IMAD.SHL.U32 R0, R3, 0x2, RZ ;  /* 0x0000000203007824 */ /* 0x000fca00078e00ff */
[----:B------:R-:W-:-:S13]  /*9820*/  ISETP.NE.AND P0, PT, R0, RZ, PT ;  /* 0x000000ff0000720c */ /* 0x000fda0003f05270 */
[----:B------:R-:W-:Y:S01]  /*9830*/  @P0 FFMA R7, R3, 1.84467440737095516160e+19, RZ ;  /* 0x5f80000003070823 */ /* 0x000fe200000000ff */
[----:B------:R-:W-:Y:S08]  /*9840*/  @!P0 MUFU.RCP R6, R3 ;  /* 0x0000000300068308 */ /* 0x000ff00000001000 */
[----:B------:R-:W1:Y:S02]  /*9850*/  @P0 MUFU.RCP R0, R7 ;  /* 0x0000000700000308 */ /* 0x000e640000001000 */
[----:B-1----:R-:W-:-:S04]  /*9860*/  @P0 FFMA R10, R7, R0, -1 ;  /* 0xbf800000070a0423 */ /* 0x002fc80000000000 */
[----:B------:R-:W-:-:S04]  /*9870*/  @P0 FADD.FTZ R11, -R10, -RZ ;  /* 0x800000ff0a0b0221 */ /* 0x000fc80000010100 */
[----:B------:R-:W-:-:S04]  /*9880*/  @P0 FFMA R0, R0, R11, R0 ;  /* 0x0000000b00000223 */ /* 0x000fc80000000000 */
[----:B------:R-:W-:Y:S01]  /*9890*/  @P0 FFMA R6, R0, 1.84467440737095516160e+19, RZ ;  /* 0x5f80000000060823 */ /* 0x000fe200000000ff */
[----:B------:R-:W-:Y:S06]  /*98a0*/  BRA `(.L_x_79) ;  /* 0x0000000000887947 */ /* 0x000fec0003800000 */
.L_x_78:
[----:B------:R-:W-:-:S04]  /*98b0*/  IADD3 R88, R15, -0xfd, RZ ;  /* 0xffffff030f587810 */ /* 0x000fc80007ffe0ff */
[----:B------:R-:W-:-:S13]  /*98c0*/  ISETP.GT.U32.AND P0, PT, R88, 0x1, PT ;  /* 0x000000015800780c */ /* 0x000fda0003f04070 */
[----:B------:R-:W-:Y:S05]  /*98d0*/  @P0 BRA `(.L_x_80) ;  /* 0x0000000000780947 */ /* 0x000fea0003800000 */
[----:B------:R-:W-:Y:S01]  /*98e0*/  LOP3.LUT R0, R3, 0x7fffff, RZ, 0xc0, !PT ;  /* 0x007fffff03007812 */ /* 0x000fe200078ec0ff */
[----:B------:R-:W-:-:S03]  /*98f0*/  IMAD.MOV.U32 R11, RZ, RZ, 0x3 ;  /* 0x00000003ff0b7424 */ /* 0x000fc600078e00ff */
[----:B------:R-:W-:Y:S02]  /*9900*/  LOP3.LUT R0, R0, 0x3f800000, RZ, 0xfc, !PT ;  /* 0x3f80000000007812 */ /* 0x000fe400078efcff */
[----:B------:R-:W-:Y:S02]  /*9910*/  SHF.L.U32 R11, R11, R88, RZ ;  /* 0x000000580b0b7219 */ /* 0x000fe400000006ff */
[----:B------:R-:W1:Y:S02]  /*9920*/  MUFU.RCP R7, R0 ;  /* 0x0000000000077308 */ /* 0x000e640000001000 */
[----:B-1----:R-:W-:-:S04]  /*9930*/  FFMA R6, R0, R7, -1 ;  /* 0xbf80000000067423 */ /* 0x002fc80000000007 */
[----:B------:R-:W-:-:S04]  /*9940*/  FADD.FTZ R6, -R6, -RZ ;  /* 0x800000ff06067221 */ /* 0x000fc80000010100 */
[CCC-:B------:R-:W-:Y:S01]  /*9950*/  FFMA.RM R10, R7.reuse, R6.reuse, R7.reuse ;  /* 0x00000006070a7223 */ /* 0x1c0fe20000004007 */
[----:B------:R-:W-:-:S04]  /*9960*/  FFMA.RP R7, R7, R6, R7 ;  /* 0x0000000607077223 */ /* 0x000fc80000008007 */
[C---:B------:R-:W-:Y:S02]  /*9970*/  LOP3.LUT R6, R10.reuse, 0x7fffff, RZ, 0xc0, !PT ;  /* 0x007fffff0a067812 */ /* 0x040fe400078ec0ff */
[----:B------:R-:W-:Y:S02]  /*9980*/  FSETP.NEU.FTZ.AND P0, PT, R10, R7, PT ;  /* 0x000000070a00720b */ /* 0x000fe40003f1d000 */
[----:B------:R-:W-:Y:S02]  /*9990*/  LOP3.LUT R6, R6, 0x800000, RZ, 0xfc, !PT ;  /* 0x0080000006067812 */ /* 0x000fe400078efcff */
[----:B------:R-:W-:Y:S02]  /*99a0*/  SEL R7, RZ, 0xffffffff, !P0 ;  /* 0xffffffffff077807 */ /* 0x000fe40004000000 */
[----:B------:R-:W-:Y:S02]  /*99b0*/  LOP3.LUT R11, R11, R6, RZ, 0xc0, !PT ;  /* 0x000000060b0b7212 */ /* 0x000fe400078ec0ff */
[----:B------:R-:W-:-:S02]  /*99c0*/  IADD3 R7, -R7, RZ, RZ ;  /* 0x000000ff07077210 */ /* 0x000fc40007ffe1ff */
[-C--:B------:R-:W-:Y:S02]  /*99d0*/  SHF.R.U32.HI R11, RZ, R88.reuse, R11 ;  /* 0x00000058ff0b7219 */ /* 0x080fe4000001160b */
[--C-:B------:R-:W-:Y:S01]  /*99e0*/  LOP3.LUT P1, RZ, R7, R88, R6.reuse, 0xf8, !PT ;  /* 0x0000005807ff7212 */ /* 0x100fe2000782f806 */
[----:B------:R-:W-:Y:S01]  /*99f0*/  VIADD R7, R15, 0xffffff04 ;  /* 0xffffff040f077836 */ /* 0x000fe20000000000 */
[C---:B------:R-:W-:Y:S02]  /*9a00*/  LOP3.LUT P0, RZ, R11.reuse, 0x1, RZ, 0xc0, !PT ;  /* 0x000000010bff7812 */ /* 0x040fe4000780c0ff */
[----:B------:R-:W-:Y:S02]  /*9a10*/  LOP3.LUT P2, RZ, R11, 0x2, RZ, 0xc0, !PT ;  /* 0x000000020bff7812 */ /* 0x000fe4000784c0ff */
[----:B------:R-:W-:Y:S02]  /*9a20*/  SHF.R.U32.HI R6, RZ, R7, R6 ;  /* 0x00000007ff067219 */ /* 0x000fe40000011606 */
[----:B------:R-:W-:-:S02]  /*9a30*/  PLOP3.LUT P0, PT, P0, P1, P2, 0xe0, 0x0 ;  /* 0x000000000000781c */ /* 0x000fc40000703c20 */
[----:B------:R-:W-:Y:S02]  /*9a40*/  LOP3.LUT P1, RZ, R3, 0x7fffff, RZ, 0xc0, !PT ;  /* 0x007fffff03ff7812 */ /* 0x000fe4000782c0ff */
[----:B------:R-:W-:-:S04]  /*9a50*/  SEL R0, RZ, 0x1, !P0 ;  /* 0x00000001ff007807 */ /* 0x000fc80004000000 */
[----:B------:R-:W-:-:S04]  /*9a60*/  IADD3 R0, -R0, RZ, RZ ;  /* 0x000000ff00007210 */ /* 0x000fc80007ffe1ff */
[----:B------:R-:W-:-:S13]  /*9a70*/  ISETP.GE.AND P0, PT, R0, RZ, PT ;  /* 0x000000ff0000720c */ /* 0x000fda0003f06270 */
[----:B------:R-:W-:-:S04]  /*9a80*/  @!P0 IADD3 R6, R6, 0x1, RZ ;  /* 0x0000000106068810 */ /* 0x000fc80007ffe0ff */
[----:B------:R-:W-:-:S04]  /*9a90*/  @!P1 SHF.L.U32 R6, R6, 0x1, RZ ;  /* 0x0000000106069819 */ /* 0x000fc800000006ff */
[----:B------:R-:W-:Y:S01]  /*9aa0*/  LOP3.LUT R6, R6, 0x80000000, R3, 0xf8, !PT ;  /* 0x8000000006067812 */ /* 0x000fe200078ef803 */
[----:B------:R-:W-:Y:S06]  /*9ab0*/  BRA `(.L_x_79) ;  /* 0x0000000000047947 */ /* 0x000fec0003800000 */
.L_x_80:
[----:B------:R1:W2:Y:S02]  /*9ac0*/  MUFU.RCP R6, R3 ;  /* 0x0000000300067308 */ /* 0x0002a40000001000 */
.L_x_79:
[----:B------:R-:W-:Y:S05]  /*9ad0*/  BSYNC B2 ;  /* 0x0000000000027941 */ /* 0x000fea0003800000 */
.L_x_77:
[----:B--2---:R-:W-:Y:S01]  /*9ae0*/  IMAD.MOV.U32 R0, RZ, RZ, R6 ;  /* 0x000000ffff007224 */ /* 0x004fe200078e0006 */
[----:B------:R-:W-:Y:S02]  /*9af0*/  MOV R6, R14 ;  /* 0x0000000e00067202 */ /* 0x000fe40000000f00 */
[----:B------:R-:W-:-:S04]  /*9b00*/  MOV R7, 0x0 ;  /* 0x0000000000077802 */ /* 0x000fc80000000f00 */
[----:B-1----:R-:W-:Y:S05]  /*9b10*/  RET.REL.NODEC R6 `(_ZN7cutlass13device_kernelINS_4fmha6kernel13FmhaKernelTmaINS1_10collective15FmhaMainloopTmaINS_6half_tEfN4cute5tupleIJNS7_1CILi64EEESA_NS9_ILi128EEEEEENS4_12CausalFusionEJEEENS4_15FmhaFwdEpilogueIS6_fNS8_IJSA_SB_SA_EEEEEJEEEEEvNT_6ParamsE) ;  /* 0xffffff6406387950 */ /* 0x002fea0003c3ffff */
.L_x_81:
[----:B------:R-:W-:-:S00]  /*9b20*/  BRA `(.L_x_81) ;  /* 0xfffffffc00fc7947 */ /* 0x000fc0000383ffff */
[----:B------:R-:W-:-:S00]  /*9b30*/  NOP ;  /* 0x0000000000007918 */ /* 0x000fc00000000000 */
        /* <DEDUP_REMOVED lines=12> */
.L_x_82:


//--------------------- .nv.global.init           --------------------------
	.section	.nv.global.init,"aw",@progbits
.nv.global.init:
	.type		$str$23,@object
	.size		$str$23,($str$24 - $str$23)
$str$23:
        /*0000*/ 	.byte	0x28, 0x61, 0x64, 0x64, 0x72, 0x65, 0x73, 0x73, 0x20, 0x26, 0x20, 0x6d, 0x61, 0x73, 0x6b, 0x29
        /*0010*/ 	.byte	0x20, 0x3d, 0x3d, 0x20, 0x30, 0x00
	.type		$str$24,@object
	.size		$str$24,(__unnamed_1 - $str$24)
$str$24:
        /*0016*/ 	.byte	0x2f, 0x74, 0x6d, 0x70, 0x2f, 0x63, 0x75, 0x74, 0x6c, 0x61, 0x73, 0x73, 0x5f, 0x73, 0x77, 0x65
        /*0026*/ 	.byte	0x65, 0x70, 0x5f, 0x73, 0x72, 0x63, 0x2f, 0x69, 0x6e, 0x63, 0x6c, 0x75, 0x64, 0x65, 0x2f, 0x63
        /*0036*/ 	.byte	0x75, 0x74, 0x65, 0x2f, 0x70, 0x6f, 0x69, 0x6e, 0x74, 0x65, 0x72, 0x5f, 0x66, 0x6c, 0x61, 0x67
        /*0046*/ 	.byte	0x67, 0x65, 0x64, 0x2e, 0x68, 0x70, 0x70, 0x00
	.type		__unnamed_1,@object
	.size		__unnamed_1,(__unnamed_2 - __unnamed_1)
__unnamed_1:
        /*004e*/ 	.byte	0x61, 0x75, 0x74, 0x6f, 0x20, 0x63, 0x75, 0x74, 0x65, 0x3a, 0x3a, 0x61, 0x73, 0x5f, 0x70, 0x6f
        /* <DEDUP_REMOVED lines=27> */
        /*020e*/ 	.byte	0x3e, 0x3e, 0x3e, 0x3e, 0x3e, 0x5d, 0x00
	.type		__unnamed_2,@object
	.size		__unnamed_2,(.L_1 - __unnamed_2)
__unnamed_2:
        /* <DEDUP_REMOVED lines=29> */
.L_1:


//--------------------- .nv.shared._ZN7cutlass13device_kernelINS_4fmha6kernel13FmhaKernelTmaINS1_10collective15FmhaMainloopTmaINS_6half_tEfN4cute5tupleIJNS7_1CILi64EEESA_NS9_ILi128EEEEEENS4_12CausalFusionEJEEENS4_15FmhaFwdEpilogueIS6_fNS8_IJSA_SB_SA_EEEEEJEEEEEvNT_6ParamsE --------------------------
	.section	.nv.shared._ZN7cutlass13device_kernelINS_4fmha6kernel13FmhaKernelTmaINS1_10collective15FmhaMainloopTmaINS_6half_tEfN4cute5tupleIJNS7_1CILi64EEESA_NS9_ILi128EEEEEENS4_12CausalFusionEJEEENS4_15FmhaFwdEpilogueIS6_fNS8_IJSA_SB_SA_EEEEEJEEEEEvNT_6ParamsE,"aw",@nobits
	.sectionflags	@""
	.align	16
	.zero		1024


//--------------------- .nv.shared.reserved.0     --------------------------
	.section	.nv.shared.reserved.0,"aw",@nobits
	.weak		__nv_reservedSMEM_offset_0_alias
	.size		__nv_reservedSMEM_offset_0_alias, 0, 0
	.other		__nv_reservedSMEM_offset_0_alias,@"STO_CUDA_RESERVED_SHARED STV_DEFAULT"
__nv_reservedSMEM_offset_0_alias:
	.zero		0


//--------------------- .nv.global                --------------------------
	.section	.nv.global,"aw",@nobits
.nv.global:
	.type		_ZN39_INTERNAL_630114e7_4_k_cu_db960a31_29084cute1_E,@object
	.size		_ZN39_INTERNAL_630114e7_4_k_cu_db960a31_29084cute1_E,(_ZN39_INTERNAL_630114e7_4_k_cu_db960a31_29084cuda3std3__45__cpo6cbeginE - _ZN39_INTERNAL_630114e7_4_k_cu_db960a31_29084cute1_E)
_ZN39_INTERNAL_630114e7_4_k_cu_db960a31_29084cute1_E:
	.zero		1
	.type		_ZN39_INTERNAL_630114e7_4_k_cu_db960a31_29084cuda3std3__45__cpo6cbeginE,@object
	.size		_ZN39_INTERNAL_630114e7_4_k_cu_db960a31_29084cuda3std3__45__cpo6cbeginE,(_ZN39_INTERNAL_630114e7_4_k_cu_db960a31_29084cuda3std3__48in_placeE - _ZN39_INTERNAL_630114e7_4_k_cu_db960a31_29084cuda3std3__45__cpo6cbeginE)
_ZN39_INTERNAL_630114e7_4_k_cu_db960a31_29084cuda3std3__45__cpo6cbeginE:
	.zero		1
	.type		_ZN39_INTERNAL_630114e7_4_k_cu_db960a31_29084cuda3std3__48in_placeE,@object
	.size		_ZN39_INTERNAL_630114e7_4_k_cu_db960a31_29084cuda3std3__48in_placeE,(_ZN39_INTERNAL_630114e7_4_k_cu_db960a31_29084cuda3std6ranges3__45__cpo9iter_moveE - _ZN39_INTERNAL_630114e7_4_k_cu_db960a31_29084cuda3std3__48in_placeE)
_ZN39_INTERNAL_630114e7_4_k_cu_db960a31_29084cuda3std3__48in_placeE:
	.zero		1
	.type		_ZN39_INTERNAL_630114e7_4_k_cu_db960a31_29084cuda3std6ranges3__45__cpo9iter_moveE,@object
	.size		_ZN39_INTERNAL_630114e7_4_k_cu_db960a31_29084cuda3std6ranges3__45__cpo9iter_moveE,(_ZN39_INTERNAL_630114e7_4_k_cu_db960a31_29084cuda3std3__45__cpo5beginE - _ZN39_INTERNAL_630114e7_4_k_cu_db960a31_29084cuda3std6ranges3__45__cpo9iter_moveE)
_ZN39_INTERNAL_630114e7_4_k_cu_db960a31_29084cuda3std6ranges3__45__cpo9iter_moveE:
	.zero		1
	.type		_ZN39_INTERNAL_630114e7_4_k_cu_db960a31_29084cuda3std3__45__cpo5beginE,@object
	.size		_ZN39_INTERNAL_630114e7_4_k_cu_db960a31_29084cuda3std3__45__cpo5beginE,(_ZN39_INTERNAL_630114e7_4_k_cu_db960a31_29084cuda3std3__441_GLOBAL__N__630114e7_4_k_cu_db960a31_29086ignoreE - _ZN39_INTERNAL_630114e7_4_k_cu_db960a31_29084cuda3std3__45__cpo5beginE)
_ZN39_INTERNAL_630114e7_4_k_cu_db960a31_29084cuda3std3__45__cpo5beginE:
	.zero		1
	.type		_ZN39_INTERNAL_630114e7_4_k_cu_db960a31_29084cuda3std3__441_GLOBAL__N__630114e7_4_k_cu_db960a31_29086ignoreE,@object
	.size		_ZN39_INTERNAL_630114e7_4_k_cu_db960a31_29084cuda3std3__441_GLOBAL__N__630114e7_4_k_cu_db960a31_29086ignoreE,(_ZN39_INTERNAL_630114e7_4_k_cu_db960a31_29084cute7productE - _ZN39_INTERNAL_630114e7_4_k_cu_db960a31_29084cuda3std3__441_GLOBAL__N__630114e7_4_k_cu_db960a31_29086ignoreE)
_ZN39_INTERNAL_630114e7_4_k_cu_db960a31_29084cuda3std3__441_GLOBAL__N__630114e7_4_k_cu_db960a31_29086ignoreE:
	.zero		1
	.type		_ZN39_INTERNAL_630114e7_4_k_cu_db960a31_29084cute7productE,@object
	.size		_ZN39_INTERNAL_630114e7_4_k_cu_db960a31_29084cute7productE,(_ZN39_INTERNAL_630114e7_4_k_cu_db960a31_29084cuda3std3__45__cpo3endE - _ZN39_INTERNAL_630114e7_4_k_cu_db960a31_29084cute7productE)
_ZN39_INTERNAL_630114e7_4_k_cu_db960a31_29084cute7productE:
	.zero		1
	.type		_ZN39_INTERNAL_630114e7_4_k_cu_db960a31_29084cuda3std3__45__cpo3endE,@object
	.size		_ZN39_INTERNAL_630114e7_4_k_cu_db960a31_29084cuda3std3__45__cpo3endE,(_ZN39_INTERNAL_630114e7_4_k_cu_db960a31_29084cuda3std3__419piecewise_constructE - _ZN39_INTERNAL_630114e7_4_k_cu_db960a31_29084cuda3std3__45__cpo3endE)
_ZN39_INTERNAL_630114e7_4_k_cu_db960a31_29084cuda3std3__45__cpo3endE:
	.zero		1
	.type		_ZN39_INTERNAL_630114e7_4_k_cu_db960a31_29084cuda3std3__419piecewise_constructE,@object
	.size		_ZN39_INTERNAL_630114e7_4_k_cu_db960a31_29084cuda3std3__419piecewise_constructE,(_ZN39_INTERNAL_630114e7_4_k_cu_db960a31_29084cuda3std3__45__cpo4cendE - _ZN39_INTERNAL_630114e7_4_k_cu_db960a31_29084cuda3std3__419piecewise_constructE)
_ZN39_INTERNAL_630114e7_4_k_cu_db960a31_29084cuda3std3__419piecewise_constructE:
	.zero		1
	.type		_ZN39_INTERNAL_630114e7_4_k_cu_db960a31_29084cuda3std3__45__cpo4cendE,@object
	.size		_ZN39_INTERNAL_630114e7_4_k_cu_db960a31_29084cuda3std3__45__cpo4cendE,(_ZN39_INTERNAL_630114e7_4_k_cu_db960a31_29084cuda3std6ranges3__45__cpo4swapE - _ZN39_INTERNAL_630114e7_4_k_cu_db960a31_29084cuda3std3__45__cpo4cendE)
_ZN39_INTERNAL_630114e7_4_k_cu_db960a31_29084cuda3std3__45__cpo4cendE:
	.zero		1
	.type		_ZN39_INTERNAL_630114e7_4_k_cu_db960a31_29084cuda3std6ranges3__45__cpo4swapE,@object
	.size		_ZN39_INTERNAL_630114e7_4_k_cu_db960a31_29084cuda3std6ranges3__45__cpo4swapE,(.L_9 - _ZN39_INTERNAL_630114e7_4_k_cu_db960a31_29084cuda3std6ranges3__45__cpo4swapE)
_ZN39_INTERNAL_630114e7_4_k_cu_db960a31_29084cuda3std6ranges3__45__cpo4swapE:
	.zero		1
.L_9:


//--------------------- .nv.constant0._ZN7cutlass13device_kernelINS_4fmha6kernel13FmhaKernelTmaINS1_10collective15FmhaMainloopTmaINS_6half_tEfN4cute5tupleIJNS7_1CILi64EEESA_NS9_ILi128EEEEEENS4_12CausalFusionEJEEENS4_15FmhaFwdEpilogueIS6_fNS8_IJSA_SB_SA_EEEEEJEEEEEvNT_6ParamsE --------------------------
	.section	.nv.constant0._ZN7cutlass13device_kernelINS_4fmha6kernel13FmhaKernelTmaINS1_10collective15FmhaMainloopTmaINS_6half_tEfN4cute5tupleIJNS7_1CILi64EEESA_NS9_ILi128EEEEEENS4_12CausalFusionEJEEENS4_15FmhaFwdEpilogueIS6_fNS8_IJSA_SB_SA_EEEEEJEEEEEvNT_6ParamsE,"a",@progbits
	.sectionflags	@""
	.align	4
.nv.constant0._ZN7cutlass13device_kernelINS_4fmha6kernel13FmhaKernelTmaINS1_10collective15FmhaMainloopTmaINS_6half_tEfN4cute5tupleIJNS7_1CILi64EEESA_NS9_ILi128EEEEEENS4_12CausalFusionEJEEENS4_15FmhaFwdEpilogueIS6_fNS8_IJSA_SB_SA_EEEEEJEEEEEvNT_6ParamsE:
	.zero		2688


//--------------------- SYMBOLS --------------------------

	.type		.nv.reservedSmem.offset0,@object
	.size		.nv.reservedSmem.offset0,0x4
	.type		__assertfail,@function
